//
// Generated by NVIDIA NVVM Compiler
//
// Compiler Build ID: CL-36424714
// Cuda compilation tools, release 13.0, V13.0.88
// Based on NVVM 20.0.0
//

.version 9.0
.target sm_100
.address_size 64

	// .globl	_Z6kernelPi
.extern .func  (.param .b32 func_retval0) vprintf
(
	.param .b64 vprintf_param_0,
	.param .b64 vprintf_param_1
)
;
.global .align 1 .b8 $str[10] = {84, 80, 91, 37, 105, 93, 43, 43, 10};
.global .align 1 .b8 $str$1[10] = {70, 80, 91, 37, 105, 93, 43, 43, 10};
.global .align 1 .b8 $str$2[10] = {70, 78, 91, 37, 105, 93, 43, 43, 10};

.visible .entry _Z6kernelPi(
	.param .u64 .ptr .align 1 _Z6kernelPi_param_0
)
{
	.reg .b32 	%r<3>;
	.reg .b64 	%rd<5>;

	ld.param.u64 	%rd1, [_Z6kernelPi_param_0];
	cvta.to.global.u64 	%rd2, %rd1;
	mov.u32 	%r1, %tid.x;
	mul.wide.u32 	%rd3, %r1, 4;
	add.s64 	%rd4, %rd2, %rd3;
	mov.b32 	%r2, 1;
	st.global.u32 	[%rd4], %r2;
	ret;

}
	// .globl	_Z2F1PfS_iiS_S_S_S_
.visible .entry _Z2F1PfS_iiS_S_S_S_(
	.param .u64 .ptr .align 1 _Z2F1PfS_iiS_S_S_S__param_0,
	.param .u64 .ptr .align 1 _Z2F1PfS_iiS_S_S_S__param_1,
	.param .u32 _Z2F1PfS_iiS_S_S_S__param_2,
	.param .u32 _Z2F1PfS_iiS_S_S_S__param_3,
	.param .u64 .ptr .align 1 _Z2F1PfS_iiS_S_S_S__param_4,
	.param .u64 .ptr .align 1 _Z2F1PfS_iiS_S_S_S__param_5,
	.param .u64 .ptr .align 1 _Z2F1PfS_iiS_S_S_S__param_6,
	.param .u64 .ptr .align 1 _Z2F1PfS_iiS_S_S_S__param_7
)
{
	.local .align 8 .b8 	__local_depot1[8];
	.reg .b64 	%SP;
	.reg .b64 	%SPL;
	.reg .pred 	%p<36>;
	.reg .b32 	%r<52>;
	.reg .b32 	%f<113>;
	.reg .b64 	%rd<87>;

	mov.u64 	%SPL, __local_depot1;
	cvta.local.u64 	%SP, %SPL;
	ld.param.u64 	%rd18, [_Z2F1PfS_iiS_S_S_S__param_0];
	ld.param.u64 	%rd19, [_Z2F1PfS_iiS_S_S_S__param_1];
	ld.param.u32 	%r14, [_Z2F1PfS_iiS_S_S_S__param_3];
	ld.param.u64 	%rd20, [_Z2F1PfS_iiS_S_S_S__param_4];
	ld.param.u64 	%rd21, [_Z2F1PfS_iiS_S_S_S__param_5];
	ld.param.u64 	%rd22, [_Z2F1PfS_iiS_S_S_S__param_6];
	cvta.to.global.u64 	%rd1, %rd22;
	cvta.to.global.u64 	%rd2, %rd21;
	cvta.to.global.u64 	%rd3, %rd20;
	add.u64 	%rd23, %SP, 0;
	add.u64 	%rd4, %SPL, 0;
	setp.lt.s32 	%p1, %r14, 1;
	@%p1 bra 	$L__BB1_52;
	cvta.to.global.u64 	%rd24, %rd19;
	cvta.to.global.u64 	%rd25, %rd18;
	mov.u32 	%r16, %tid.x;
	mul.wide.u32 	%rd26, %r16, 4;
	add.s64 	%rd5, %rd24, %rd26;
	add.s64 	%rd6, %rd25, %rd26;
	and.b32  	%r1, %r14, 3;
	setp.lt.u32 	%p2, %r14, 4;
	mov.b32 	%r51, 0;
	@%p2 bra 	$L__BB1_40;
	and.b32  	%r51, %r14, 2147483644;
	mov.b32 	%r48, 0;
	mov.u64 	%rd31, $str;
$L__BB1_3:
	ld.global.f32 	%f90, [%rd5];
	ld.global.f32 	%f89, [%rd6];
	setp.neu.f32 	%p3, %f90, %f89;
	@%p3 bra 	$L__BB1_6;
	mul.wide.u32 	%rd27, %r48, 4;
	add.s64 	%rd28, %rd3, %rd27;
	ld.global.f32 	%f57, [%rd28];
	setp.neu.f32 	%p4, %f90, %f57;
	@%p4 bra 	$L__BB1_6;
	add.s64 	%rd30, %rd2, %rd27;
	atom.global.add.f32 	%f58, [%rd30], 0f3F800000;
	st.local.u32 	[%rd4], %r48;
	cvta.global.u64 	%rd32, %rd31;
	{ // callseq 0, 0
	.param .b64 param0;
	st.param.b64 	[param0], %rd32;
	.param .b64 param1;
	st.param.b64 	[param1], %rd23;
	.param .b32 retval0;
	call.uni (retval0), 
	vprintf, 
	(
	param0, 
	param1
	);
	ld.param.b32 	%r18, [retval0];
	} // callseq 0
	ld.global.f32 	%f90, [%rd5];
	ld.global.f32 	%f89, [%rd6];
$L__BB1_6:
	setp.eq.f32 	%p5, %f90, %f89;
	mul.wide.u32 	%rd34, %r48, 4;
	add.s64 	%rd7, %rd1, %rd34;
	add.s64 	%rd8, %rd3, %rd34;
	@%p5 bra 	$L__BB1_9;
	ld.global.f32 	%f59, [%rd8];
	setp.neu.f32 	%p6, %f90, %f59;
	@%p6 bra 	$L__BB1_9;
	atom.global.add.f32 	%f60, [%rd7], 0f3F800000;
	st.local.u32 	[%rd4], %r48;
	mov.u64 	%rd35, $str$1;
	cvta.global.u64 	%rd36, %rd35;
	{ // callseq 1, 0
	.param .b64 param0;
	st.param.b64 	[param0], %rd36;
	.param .b64 param1;
	st.param.b64 	[param1], %rd23;
	.param .b32 retval0;
	call.uni (retval0), 
	vprintf, 
	(
	param0, 
	param1
	);
	ld.param.b32 	%r20, [retval0];
	} // callseq 1
	ld.global.f32 	%f90, [%rd5];
	ld.global.f32 	%f89, [%rd6];
$L__BB1_9:
	setp.eq.f32 	%p7, %f90, %f89;
	@%p7 bra 	$L__BB1_12;
	ld.global.f32 	%f61, [%rd8];
	setp.neu.f32 	%p8, %f89, %f61;
	@%p8 bra 	$L__BB1_12;
	atom.global.add.f32 	%f62, [%rd7], 0f3F800000;
	st.local.u32 	[%rd4], %r48;
	mov.u64 	%rd38, $str$2;
	cvta.global.u64 	%rd39, %rd38;
	{ // callseq 2, 0
	.param .b64 param0;
	st.param.b64 	[param0], %rd39;
	.param .b64 param1;
	st.param.b64 	[param1], %rd23;
	.param .b32 retval0;
	call.uni (retval0), 
	vprintf, 
	(
	param0, 
	param1
	);
	ld.param.b32 	%r22, [retval0];
	} // callseq 2
	ld.global.f32 	%f90, [%rd5];
	ld.global.f32 	%f89, [%rd6];
$L__BB1_12:
	add.s32 	%r4, %r48, 1;
	setp.neu.f32 	%p9, %f90, %f89;
	@%p9 bra 	$L__BB1_15;
	ld.global.f32 	%f63, [%rd8+4];
	setp.neu.f32 	%p10, %f90, %f63;
	@%p10 bra 	$L__BB1_15;
	add.s64 	%rd42, %rd2, %rd34;
	atom.global.add.f32 	%f64, [%rd42+4], 0f3F800000;
	st.local.u32 	[%rd4], %r4;
	mov.u64 	%rd43, $str;
	cvta.global.u64 	%rd44, %rd43;
	add.u64 	%rd45, %SP, 0;
	{ // callseq 3, 0
	.param .b64 param0;
	st.param.b64 	[param0], %rd44;
	.param .b64 param1;
	st.param.b64 	[param1], %rd45;
	.param .b32 retval0;
	call.uni (retval0), 
	vprintf, 
	(
	param0, 
	param1
	);
	ld.param.b32 	%r24, [retval0];
	} // callseq 3
	ld.global.f32 	%f90, [%rd5];
	ld.global.f32 	%f89, [%rd6];
$L__BB1_15:
	setp.eq.f32 	%p11, %f90, %f89;
	@%p11 bra 	$L__BB1_18;
	ld.global.f32 	%f65, [%rd8+4];
	setp.neu.f32 	%p12, %f90, %f65;
	@%p12 bra 	$L__BB1_18;
	atom.global.add.f32 	%f66, [%rd7+4], 0f3F800000;
	st.local.u32 	[%rd4], %r4;
	mov.u64 	%rd46, $str$1;
	cvta.global.u64 	%rd47, %rd46;
	{ // callseq 4, 0
	.param .b64 param0;
	st.param.b64 	[param0], %rd47;
	.param .b64 param1;
	st.param.b64 	[param1], %rd23;
	.param .b32 retval0;
	call.uni (retval0), 
	vprintf, 
	(
	param0, 
	param1
	);
	ld.param.b32 	%r26, [retval0];
	} // callseq 4
	ld.global.f32 	%f90, [%rd5];
	ld.global.f32 	%f89, [%rd6];
$L__BB1_18:
	setp.eq.f32 	%p13, %f90, %f89;
	@%p13 bra 	$L__BB1_21;
	ld.global.f32 	%f67, [%rd8+4];
	setp.neu.f32 	%p14, %f89, %f67;
	@%p14 bra 	$L__BB1_21;
	atom.global.add.f32 	%f68, [%rd7+4], 0f3F800000;
	st.local.u32 	[%rd4], %r4;
	mov.u64 	%rd49, $str$2;
	cvta.global.u64 	%rd50, %rd49;
	{ // callseq 5, 0
	.param .b64 param0;
	st.param.b64 	[param0], %rd50;
	.param .b64 param1;
	st.param.b64 	[param1], %rd23;
	.param .b32 retval0;
	call.uni (retval0), 
	vprintf, 
	(
	param0, 
	param1
	);
	ld.param.b32 	%r28, [retval0];
	} // callseq 5
	ld.global.f32 	%f90, [%rd5];
	ld.global.f32 	%f89, [%rd6];
$L__BB1_21:
	add.s32 	%r5, %r48, 2;
	setp.neu.f32 	%p15, %f90, %f89;
	@%p15 bra 	$L__BB1_24;
	ld.global.f32 	%f69, [%rd8+8];
	setp.neu.f32 	%p16, %f90, %f69;
	@%p16 bra 	$L__BB1_24;
	add.s64 	%rd53, %rd2, %rd34;
	atom.global.add.f32 	%f70, [%rd53+8], 0f3F800000;
	st.local.u32 	[%rd4], %r5;
	mov.u64 	%rd54, $str;
	cvta.global.u64 	%rd55, %rd54;
	add.u64 	%rd56, %SP, 0;
	{ // callseq 6, 0
	.param .b64 param0;
	st.param.b64 	[param0], %rd55;
	.param .b64 param1;
	st.param.b64 	[param1], %rd56;
	.param .b32 retval0;
	call.uni (retval0), 
	vprintf, 
	(
	param0, 
	param1
	);
	ld.param.b32 	%r30, [retval0];
	} // callseq 6
	ld.global.f32 	%f90, [%rd5];
	ld.global.f32 	%f89, [%rd6];
$L__BB1_24:
	setp.eq.f32 	%p17, %f90, %f89;
	@%p17 bra 	$L__BB1_27;
	ld.global.f32 	%f71, [%rd8+8];
	setp.neu.f32 	%p18, %f90, %f71;
	@%p18 bra 	$L__BB1_27;
	atom.global.add.f32 	%f72, [%rd7+8], 0f3F800000;
	st.local.u32 	[%rd4], %r5;
	mov.u64 	%rd57, $str$1;
	cvta.global.u64 	%rd58, %rd57;
	{ // callseq 7, 0
	.param .b64 param0;
	st.param.b64 	[param0], %rd58;
	.param .b64 param1;
	st.param.b64 	[param1], %rd23;
	.param .b32 retval0;
	call.uni (retval0), 
	vprintf, 
	(
	param0, 
	param1
	);
	ld.param.b32 	%r32, [retval0];
	} // callseq 7
	ld.global.f32 	%f90, [%rd5];
	ld.global.f32 	%f89, [%rd6];
$L__BB1_27:
	setp.eq.f32 	%p19, %f90, %f89;
	@%p19 bra 	$L__BB1_30;
	ld.global.f32 	%f73, [%rd8+8];
	setp.neu.f32 	%p20, %f89, %f73;
	@%p20 bra 	$L__BB1_30;
	atom.global.add.f32 	%f74, [%rd7+8], 0f3F800000;
	st.local.u32 	[%rd4], %r5;
	mov.u64 	%rd60, $str$2;
	cvta.global.u64 	%rd61, %rd60;
	{ // callseq 8, 0
	.param .b64 param0;
	st.param.b64 	[param0], %rd61;
	.param .b64 param1;
	st.param.b64 	[param1], %rd23;
	.param .b32 retval0;
	call.uni (retval0), 
	vprintf, 
	(
	param0, 
	param1
	);
	ld.param.b32 	%r34, [retval0];
	} // callseq 8
	ld.global.f32 	%f90, [%rd5];
	ld.global.f32 	%f89, [%rd6];
$L__BB1_30:
	add.s32 	%r6, %r48, 3;
	setp.neu.f32 	%p21, %f90, %f89;
	@%p21 bra 	$L__BB1_33;
	ld.global.f32 	%f75, [%rd8+12];
	setp.neu.f32 	%p22, %f90, %f75;
	@%p22 bra 	$L__BB1_33;
	add.s64 	%rd64, %rd2, %rd34;
	atom.global.add.f32 	%f76, [%rd64+12], 0f3F800000;
	st.local.u32 	[%rd4], %r6;
	cvta.global.u64 	%rd66, %rd31;
	add.u64 	%rd67, %SP, 0;
	{ // callseq 9, 0
	.param .b64 param0;
	st.param.b64 	[param0], %rd66;
	.param .b64 param1;
	st.param.b64 	[param1], %rd67;
	.param .b32 retval0;
	call.uni (retval0), 
	vprintf, 
	(
	param0, 
	param1
	);
	ld.param.b32 	%r36, [retval0];
	} // callseq 9
	ld.global.f32 	%f90, [%rd5];
	ld.global.f32 	%f89, [%rd6];
$L__BB1_33:
	setp.eq.f32 	%p23, %f90, %f89;
	@%p23 bra 	$L__BB1_36;
	ld.global.f32 	%f77, [%rd8+12];
	setp.neu.f32 	%p24, %f90, %f77;
	@%p24 bra 	$L__BB1_36;
	atom.global.add.f32 	%f78, [%rd7+12], 0f3F800000;
	st.local.u32 	[%rd4], %r6;
	mov.u64 	%rd68, $str$1;
	cvta.global.u64 	%rd69, %rd68;
	{ // callseq 10, 0
	.param .b64 param0;
	st.param.b64 	[param0], %rd69;
	.param .b64 param1;
	st.param.b64 	[param1], %rd23;
	.param .b32 retval0;
	call.uni (retval0), 
	vprintf, 
	(
	param0, 
	param1
	);
	ld.param.b32 	%r38, [retval0];
	} // callseq 10
	ld.global.f32 	%f90, [%rd5];
	ld.global.f32 	%f89, [%rd6];
$L__BB1_36:
	setp.eq.f32 	%p25, %f90, %f89;
	@%p25 bra 	$L__BB1_39;
	ld.global.f32 	%f79, [%rd8+12];
	setp.neu.f32 	%p26, %f89, %f79;
	@%p26 bra 	$L__BB1_39;
	atom.global.add.f32 	%f80, [%rd7+12], 0f3F800000;
	st.local.u32 	[%rd4], %r6;
	mov.u64 	%rd71, $str$2;
	cvta.global.u64 	%rd72, %rd71;
	{ // callseq 11, 0
	.param .b64 param0;
	st.param.b64 	[param0], %rd72;
	.param .b64 param1;
	st.param.b64 	[param1], %rd23;
	.param .b32 retval0;
	call.uni (retval0), 
	vprintf, 
	(
	param0, 
	param1
	);
	ld.param.b32 	%r40, [retval0];
	} // callseq 11
$L__BB1_39:
	add.s32 	%r48, %r48, 4;
	setp.ne.s32 	%p27, %r48, %r51;
	@%p27 bra 	$L__BB1_3;
$L__BB1_40:
	setp.eq.s32 	%p28, %r1, 0;
	@%p28 bra 	$L__BB1_52;
	mul.wide.u32 	%rd74, %r51, 4;
	add.s64 	%rd86, %rd1, %rd74;
	add.s64 	%rd85, %rd3, %rd74;
	add.s64 	%rd84, %rd2, %rd74;
	neg.s32 	%r50, %r1;
$L__BB1_42:
	.pragma "nounroll";
	ld.global.f32 	%f112, [%rd5];
	ld.global.f32 	%f111, [%rd6];
	setp.neu.f32 	%p29, %f112, %f111;
	@%p29 bra 	$L__BB1_45;
	ld.global.f32 	%f81, [%rd85];
	setp.neu.f32 	%p30, %f112, %f81;
	@%p30 bra 	$L__BB1_45;
	atom.global.add.f32 	%f82, [%rd84], 0f3F800000;
	st.local.u32 	[%rd4], %r51;
	mov.u64 	%rd75, $str;
	cvta.global.u64 	%rd76, %rd75;
	{ // callseq 12, 0
	.param .b64 param0;
	st.param.b64 	[param0], %rd76;
	.param .b64 param1;
	st.param.b64 	[param1], %rd23;
	.param .b32 retval0;
	call.uni (retval0), 
	vprintf, 
	(
	param0, 
	param1
	);
	ld.param.b32 	%r42, [retval0];
	} // callseq 12
	ld.global.f32 	%f112, [%rd5];
	ld.global.f32 	%f111, [%rd6];
$L__BB1_45:
	setp.eq.f32 	%p31, %f112, %f111;
	@%p31 bra 	$L__BB1_48;
	ld.global.f32 	%f83, [%rd85];
	setp.neu.f32 	%p32, %f112, %f83;
	@%p32 bra 	$L__BB1_48;
	atom.global.add.f32 	%f84, [%rd86], 0f3F800000;
	st.local.u32 	[%rd4], %r51;
	mov.u64 	%rd78, $str$1;
	cvta.global.u64 	%rd79, %rd78;
	{ // callseq 13, 0
	.param .b64 param0;
	st.param.b64 	[param0], %rd79;
	.param .b64 param1;
	st.param.b64 	[param1], %rd23;
	.param .b32 retval0;
	call.uni (retval0), 
	vprintf, 
	(
	param0, 
	param1
	);
	ld.param.b32 	%r44, [retval0];
	} // callseq 13
	ld.global.f32 	%f112, [%rd5];
	ld.global.f32 	%f111, [%rd6];
$L__BB1_48:
	setp.eq.f32 	%p33, %f112, %f111;
	@%p33 bra 	$L__BB1_51;
	ld.global.f32 	%f85, [%rd85];
	setp.neu.f32 	%p34, %f111, %f85;
	@%p34 bra 	$L__BB1_51;
	atom.global.add.f32 	%f86, [%rd86], 0f3F800000;
	st.local.u32 	[%rd4], %r51;
	mov.u64 	%rd81, $str$2;
	cvta.global.u64 	%rd82, %rd81;
	{ // callseq 14, 0
	.param .b64 param0;
	st.param.b64 	[param0], %rd82;
	.param .b64 param1;
	st.param.b64 	[param1], %rd23;
	.param .b32 retval0;
	call.uni (retval0), 
	vprintf, 
	(
	param0, 
	param1
	);
	ld.param.b32 	%r46, [retval0];
	} // callseq 14
$L__BB1_51:
	add.s32 	%r51, %r51, 1;
	add.s64 	%rd86, %rd86, 4;
	add.s64 	%rd85, %rd85, 4;
	add.s64 	%rd84, %rd84, 4;
	add.s32 	%r50, %r50, 1;
	setp.ne.s32 	%p35, %r50, 0;
	@%p35 bra 	$L__BB1_42;
$L__BB1_52:
	ret;

}


// ===== COMPILED SASS (sm_100) =====

	.target	sm_100

	.elftype	@"ET_EXEC"


//--------------------- .note.nv.tkinfo           --------------------------
	.section	.note.nv.tkinfo,"",@"SHT_NOTE"
	.sectionflags	@"SHF_NOTE_NV_TKINFO"
	.tkinfo
        /*0018*/ 	.word	0x00000002
        /*0030*/ 	.string	""
        /*0030*/ 	.string	"ptxas"
        /*0030*/ 	.string	"Cuda compilation tools, release 13.0, V13.0.88"
        /*0030*/ 	.string	"Build cuda_13.0.r13.0/compiler.36424714_0"
        /*0030*/ 	.string	"-arch sm_100 -m 64 "



//--------------------- .note.nv.cuinfo           --------------------------
	.section	.note.nv.cuinfo,"",@"SHT_NOTE"
	.sectionflags	@"SHF_NOTE_NV_CUINFO"
        /*0018*/ 	.short	0x0002
        /*001a*/ 	.short	0x0064
        /*001c*/ 	.short	0x0082
	.zero		2


//--------------------- .nv.info                  --------------------------
	.section	.nv.info,"",@"SHT_CUDA_INFO"
	.align	4


	//----- nvinfo : EIATTR_REGCOUNT
	.align		4
        /*0000*/ 	.byte	0x04, 0x2f
        /*0002*/ 	.short	(.L_4 - .L_3)
	.align		4
.L_3:
        /*0004*/ 	.word	index@(_Z6kernelPi)
        /*0008*/ 	.word	0x0000000a


	//----- nvinfo : EIATTR_FRAME_SIZE
	.align		4
.L_4:
        /*000c*/ 	.byte	0x04, 0x11
        /*000e*/ 	.short	(.L_6 - .L_5)
	.align		4
.L_5:
        /*0010*/ 	.word	index@(_Z6kernelPi)
        /*0014*/ 	.word	0x00000000


	//----- nvinfo : EIATTR_REGCOUNT
	.align		4
.L_6:
        /*0018*/ 	.byte	0x04, 0x2f
        /*001a*/ 	.short	(.L_8 - .L_7)
	.align		4
.L_7:
        /*001c*/ 	.word	index@(_Z2F1PfS_iiS_S_S_S_)
        /*0020*/ 	.word	0x00000022


	//----- nvinfo : EIATTR_FRAME_SIZE
	.align		4
.L_8:
        /*0024*/ 	.byte	0x04, 0x11
        /*0026*/ 	.short	(.L_10 - .L_9)
	.align		4
.L_9:
        /*0028*/ 	.word	index@(_Z2F1PfS_iiS_S_S_S_)
        /*002c*/ 	.word	0x00000008


	//----- nvinfo : EIATTR_MIN_STACK_SIZE
	.align		4
.L_10:
        /*0030*/ 	.byte	0x04, 0x12
        /*0032*/ 	.short	(.L_12 - .L_11)
	.align		4
.L_11:
        /*0034*/ 	.word	index@(_Z2F1PfS_iiS_S_S_S_)
        /*0038*/ 	.word	0x00000008


	//----- nvinfo : EIATTR_MIN_STACK_SIZE
	.align		4
.L_12:
        /*003c*/ 	.byte	0x04, 0x12
        /*003e*/ 	.short	(.L_14 - .L_13)
	.align		4
.L_13:
        /*0040*/ 	.word	index@(_Z6kernelPi)
        /*0044*/ 	.word	0x00000000
.L_14:


//--------------------- .nv.compat                --------------------------
	.section	.nv.compat,"",@"SHT_CUDA_COMPAT_INFO"
	.align	4
        /*0000*/ 	.byte	0x02, 0x09, 0x00, 0x00, 0x02, 0x02, 0x01, 0x00, 0x02, 0x05, 0x05, 0x00, 0x03, 0x07, 0x01, 0x01
        /*0010*/ 	.byte	0x02, 0x03, 0x00, 0x00, 0x02, 0x06, 0x01, 0x00, 0x04, 0x0b, 0x08, 0x00, 0x09, 0x00, 0x00, 0x00
        /*0020*/ 	.byte	0x00, 0x00, 0x00, 0x00


//--------------------- .nv.info._Z2F1PfS_iiS_S_S_S_ --------------------------
	.section	.nv.info._Z2F1PfS_iiS_S_S_S_,"",@"SHT_CUDA_INFO"
	.sectionflags	@""
	.align	4


	//----- nvinfo : EIATTR_CUDA_API_VERSION
	.align		4
        /*0000*/ 	.byte	0x04, 0x37
        /*0002*/ 	.short	(.L_16 - .L_15)
.L_15:
        /*0004*/ 	.word	0x00000082


	//----- nvinfo : EIATTR_KPARAM_INFO
	.align		4
.L_16:
        /*0008*/ 	.byte	0x04, 0x17
        /*000a*/ 	.short	(.L_18 - .L_17)
.L_17:
        /*000c*/ 	.word	0x00000000
        /*0010*/ 	.short	0x0007
        /*0012*/ 	.short	0x0030
        /*0014*/ 	.byte	0x00, 0xf5, 0x21, 0x00


	//----- nvinfo : EIATTR_KPARAM_INFO
	.align		4
.L_18:
        /*0018*/ 	.byte	0x04, 0x17
        /*001a*/ 	.short	(.L_20 - .L_19)
.L_19:
        /*001c*/ 	.word	0x00000000
        /*0020*/ 	.short	0x0006
        /*0022*/ 	.short	0x0028
        /*0024*/ 	.byte	0x00, 0xf5, 0x21, 0x00


	//----- nvinfo : EIATTR_KPARAM_INFO
	.align		4
.L_20:
        /*0028*/ 	.byte	0x04, 0x17
        /*002a*/ 	.short	(.L_22 - .L_21)
.L_21:
        /*002c*/ 	.word	0x00000000
        /*0030*/ 	.short	0x0005
        /*0032*/ 	.short	0x0020
        /*0034*/ 	.byte	0x00, 0xf5, 0x21, 0x00


	//----- nvinfo : EIATTR_KPARAM_INFO
	.align		4
.L_22:
        /*0038*/ 	.byte	0x04, 0x17
        /*003a*/ 	.short	(.L_24 - .L_23)
.L_23:
        /*003c*/ 	.word	0x00000000
        /*0040*/ 	.short	0x0004
        /*0042*/ 	.short	0x0018
        /*0044*/ 	.byte	0x00, 0xf5, 0x21, 0x00


	//----- nvinfo : EIATTR_KPARAM_INFO
	.align		4
.L_24:
        /*0048*/ 	.byte	0x04, 0x17
        /*004a*/ 	.short	(.L_26 - .L_25)
.L_25:
        /*004c*/ 	.word	0x00000000
        /*0050*/ 	.short	0x0003
        /*0052*/ 	.short	0x0014
        /*0054*/ 	.byte	0x00, 0xf0, 0x11, 0x00


	//----- nvinfo : EIATTR_KPARAM_INFO
	.align		4
.L_26:
        /*0058*/ 	.byte	0x04, 0x17
        /*005a*/ 	.short	(.L_28 - .L_27)
.L_27:
        /*005c*/ 	.word	0x00000000
        /*0060*/ 	.short	0x0002
        /*0062*/ 	.short	0x0010
        /*0064*/ 	.byte	0x00, 0xf0, 0x11, 0x00


	//----- nvinfo : EIATTR_KPARAM_INFO
	.align		4
.L_28:
        /*0068*/ 	.byte	0x04, 0x17
        /*006a*/ 	.short	(.L_30 - .L_29)
.L_29:
        /*006c*/ 	.word	0x00000000
        /*0070*/ 	.short	0x0001
        /*0072*/ 	.short	0x0008
        /*0074*/ 	.byte	0x00, 0xf5, 0x21, 0x00


	//----- nvinfo : EIATTR_KPARAM_INFO
	.align		4
.L_30:
        /*0078*/ 	.byte	0x04, 0x17
        /*007a*/ 	.short	(.L_32 - .L_31)
.L_31:
        /*007c*/ 	.word	0x00000000
        /*0080*/ 	.short	0x0000
        /*0082*/ 	.short	0x0000
        /*0084*/ 	.byte	0x00, 0xf5, 0x21, 0x00


	//----- nvinfo : EIATTR_SPARSE_MMA_MASK
	.align		4
.L_32:
        /*0088*/ 	.byte	0x03, 0x50
        /*008a*/ 	.short	0x0000


	//----- nvinfo : EIATTR_MAXREG_COUNT
	.align		4
        /*008c*/ 	.byte	0x03, 0x1b
        /*008e*/ 	.short	0x00ff


	//----- nvinfo : EIATTR_EXTERNS
	.align		4
        /*0090*/ 	.byte	0x04, 0x0f
        /*0092*/ 	.short	(.L_34 - .L_33)


	//   ....[0]....
	.align		4
.L_33:
        /*0094*/ 	.word	index@(vprintf)


	//----- nvinfo : EIATTR_MERCURY_ISA_VERSION
	.align		4
.L_34:
        /*0098*/ 	.byte	0x03, 0x5f
        /*009a*/ 	.short	0x0101


	//----- nvinfo : EIATTR_VRC_CTA_INIT_COUNT
	.align		4
        /*009c*/ 	.byte	0x02, 0x4a
	.zero		1
	.zero		1


	//----- nvinfo : EIATTR_SYSCALL_OFFSETS
	.align		4
        /*00a0*/ 	.byte	0x04, 0x46
        /*00a2*/ 	.short	(.L_36 - .L_35)


	//   ....[0]....
.L_35:
        /*00a4*/ 	.word	0x000002e0


	//   ....[1]....
        /*00a8*/ 	.word	0x00000480


	//   ....[2]....
        /*00ac*/ 	.word	0x000005c0


	//   ....[3]....
        /*00b0*/ 	.word	0x00000740


	//   ....[4]....
        /*00b4*/ 	.word	0x000008a0


	//   ....[5]....
        /*00b8*/ 	.word	0x000009e0


	//   ....[6]....
        /*00bc*/ 	.word	0x00000b60


	//   ....[7]....
        /*00c0*/ 	.word	0x00000cc0


	//   ....[8]....
        /*00c4*/ 	.word	0x00000e00


	//   ....[9]....
        /*00c8*/ 	.word	0x00000f80


	//   ....[10]....
        /*00cc*/ 	.word	0x000010d0


	//   ....[11]....
        /*00d0*/ 	.word	0x00001220


	//   ....[12]....
        /*00d4*/ 	.word	0x000014c0


	//   ....[13]....
        /*00d8*/ 	.word	0x00001610


	//   ....[14]....
        /*00dc*/ 	.word	0x00001760


	//----- nvinfo : EIATTR_EXIT_INSTR_OFFSETS
	.align		4
.L_36:
        /*00e0*/ 	.byte	0x04, 0x1c
        /*00e2*/ 	.short	(.L_38 - .L_37)


	//   ....[0]....
.L_37:
        /*00e4*/ 	.word	0x00000060


	//   ....[1]....
        /*00e8*/ 	.word	0x00001290


	//   ....[2]....
        /*00ec*/ 	.word	0x00001810


	//----- nvinfo : EIATTR_CRS_STACK_SIZE
	.align		4
.L_38:
        /*00f0*/ 	.byte	0x04, 0x1e
        /*00f2*/ 	.short	(.L_40 - .L_39)
.L_39:
        /*00f4*/ 	.word	0x00000000


	//----- nvinfo : EIATTR_CBANK_PARAM_SIZE
	.align		4
.L_40:
        /*00f8*/ 	.byte	0x03, 0x19
        /*00fa*/ 	.short	0x0038


	//----- nvinfo : EIATTR_PARAM_CBANK
	.align		4
        /*00fc*/ 	.byte	0x04, 0x0a
        /*00fe*/ 	.short	(.L_42 - .L_41)
	.align		4
.L_41:
        /*0100*/ 	.word	index@(.nv.constant0._Z2F1PfS_iiS_S_S_S_)
        /*0104*/ 	.short	0x0380
        /*0106*/ 	.short	0x0038


	//----- nvinfo : EIATTR_SW_WAR
	.align		4
.L_42:
        /*0108*/ 	.byte	0x04, 0x36
        /*010a*/ 	.short	(.L_44 - .L_43)
.L_43:
        /*010c*/ 	.word	0x00000008
.L_44:


//--------------------- .nv.info._Z6kernelPi      --------------------------
	.section	.nv.info._Z6kernelPi,"",@"SHT_CUDA_INFO"
	.sectionflags	@""
	.align	4


	//----- nvinfo : EIATTR_CUDA_API_VERSION
	.align		4
        /*0000*/ 	.byte	0x04, 0x37
        /*0002*/ 	.short	(.L_46 - .L_45)
.L_45:
        /*0004*/ 	.word	0x00000082


	//----- nvinfo : EIATTR_KPARAM_INFO
	.align		4
.L_46:
        /*0008*/ 	.byte	0x04, 0x17
        /*000a*/ 	.short	(.L_48 - .L_47)
.L_47:
        /*000c*/ 	.word	0x00000000
        /*0010*/ 	.short	0x0000
        /*0012*/ 	.short	0x0000
        /*0014*/ 	.byte	0x00, 0xf5, 0x21, 0x00


	//----- nvinfo : EIATTR_SPARSE_MMA_MASK
	.align		4
.L_48:
        /*0018*/ 	.byte	0x03, 0x50
        /*001a*/ 	.short	0x0000


	//----- nvinfo : EIATTR_MAXREG_COUNT
	.align		4
        /*001c*/ 	.byte	0x03, 0x1b
        /*001e*/ 	.short	0x00ff


	//----- nvinfo : EIATTR_MERCURY_ISA_VERSION
	.align		4
        /*0020*/ 	.byte	0x03, 0x5f
        /*0022*/ 	.short	0x0101


	//----- nvinfo : EIATTR_VRC_CTA_INIT_COUNT
	.align		4
        /*0024*/ 	.byte	0x02, 0x4a
	.zero		1
	.zero		1


	//----- nvinfo : EIATTR_EXIT_INSTR_OFFSETS
	.align		4
        /*0028*/ 	.byte	0x04, 0x1c
        /*002a*/ 	.short	(.L_50 - .L_49)


	//   ....[0]....
.L_49:
        /*002c*/ 	.word	0x00000070


	//----- nvinfo : EIATTR_CBANK_PARAM_SIZE
	.align		4
.L_50:
        /*0030*/ 	.byte	0x03, 0x19
        /*0032*/ 	.short	0x0008


	//----- nvinfo : EIATTR_PARAM_CBANK
	.align		4
        /*0034*/ 	.byte	0x04, 0x0a
        /*0036*/ 	.short	(.L_52 - .L_51)
	.align		4
.L_51:
        /*0038*/ 	.word	index@(.nv.constant0._Z6kernelPi)
        /*003c*/ 	.short	0x0380
        /*003e*/ 	.short	0x0008


	//----- nvinfo : EIATTR_SW_WAR
	.align		4
.L_52:
        /*0040*/ 	.byte	0x04, 0x36
        /*0042*/ 	.short	(.L_54 - .L_53)
.L_53:
        /*0044*/ 	.word	0x00000008
.L_54:


//--------------------- .nv.callgraph             --------------------------
	.section	.nv.callgraph,"",@"SHT_CUDA_CALLGRAPH"
	.align	4
	.sectionentsize	8
	.align		4
        /*0000*/ 	.word	0x00000000
	.align		4
        /*0004*/ 	.word	0xffffffff
	.align		4
        /*0008*/ 	.word	index@(_Z2F1PfS_iiS_S_S_S_)
	.align		4
        /*000c*/ 	.word	index@(vprintf)
	.align		4
        /*0010*/ 	.word	0x00000000
	.align		4
        /*0014*/ 	.word	0xfffffffe
	.align		4
        /*0018*/ 	.word	0x00000000
	.align		4
        /*001c*/ 	.word	0xfffffffd
	.align		4
        /*0020*/ 	.word	0x00000000
	.align		4
        /*0024*/ 	.word	0xfffffffc


//--------------------- .nv.constant4             --------------------------
	.section	.nv.constant4,"a",@progbits
	.align	8
	.align		8
.nv.constant4:
        /*0000*/ 	.dword	vprintf
	.align		8
        /*0008*/ 	.dword	$str
	.align		8
        /*0010*/ 	.dword	$str$1
	.align		8
        /*0018*/ 	.dword	$str$2


//--------------------- .text._Z2F1PfS_iiS_S_S_S_ --------------------------
	.section	.text._Z2F1PfS_iiS_S_S_S_,"ax",@progbits
	.align	128
        .global         _Z2F1PfS_iiS_S_S_S_
        .type           _Z2F1PfS_iiS_S_S_S_,@function
        .size           _Z2F1PfS_iiS_S_S_S_,(.L_x_48 - _Z2F1PfS_iiS_S_S_S_)
        .other          _Z2F1PfS_iiS_S_S_S_,@"STO_CUDA_ENTRY STV_DEFAULT"
_Z2F1PfS_iiS_S_S_S_:
.text._Z2F1PfS_iiS_S_S_S_:
[----:B------:R-:W0:Y:S08]  /*0000*/  LDC R1, c[0x0][0x37c] ;  /* 0x0000df00ff017b82 */ /* 0x000e300000000800 */
[----:B------:R-:W1:Y:S01]  /*0010*/  LDC R0, c[0x0][0x394] ;  /* 0x0000e500ff007b82 */ /* 0x000e620000000800 */
[----:B------:R-:W2:Y:S01]  /*0020*/  LDCU UR4, c[0x0][0x2f8] ;  /* 0x00005f00ff0477ac */ /* 0x000ea20008000800 */
[----:B0-----:R-:W-:-:S05]  /*0030*/  VIADD R1, R1, 0xfffffff8 ;  /* 0xfffffff801017836 */ /* 0x001fca0000000000 */
[----:B--2---:R-:W-:Y:S02]  /*0040*/  IADD3 R24, P1, PT, R1, UR4, RZ ;  /* 0x0000000401187c10 */ /* 0x004fe4000ff3e0ff */
[----:B-1----:R-:W-:-:S13]  /*0050*/  ISETP.GE.AND P0, PT, R0, 0x1, PT ;  /* 0x000000010000780c */ /* 0x002fda0003f06270 */
[----:B------:R-:W-:Y:S05]  /*0060*/  @!P0 EXIT ;  /* 0x000000000000894d */ /* 0x000fea0003800000 */
[----:B------:R-:W0:Y:S01]  /*0070*/  S2R R3, SR_TID.X ;  /* 0x0000000000037919 */ /* 0x000e220000002100 */
[----:B------:R-:W0:Y:S01]  /*0080*/  LDC.64 R30, c[0x0][0x388] ;  /* 0x0000e200ff1e7b82 */ /* 0x000e220000000a00 */
[----:B------:R-:W1:Y:S01]  /*0090*/  LDCU UR4, c[0x0][0x2fc] ;  /* 0x00005f80ff0477ac */ /* 0x000e620008000800 */
[C---:B------:R-:W-:Y:S01]  /*00a0*/  ISETP.GE.U32.AND P0, PT, R0.reuse, 0x4, PT ;  /* 0x000000040000780c */ /* 0x040fe20003f06070 */
[----:B------:R-:W-:Y:S01]  /*00b0*/  IMAD.MOV.U32 R22, RZ, RZ, RZ ;  /* 0x000000ffff167224 */ /* 0x000fe200078e00ff */
[----:B------:R-:W-:Y:S01]  /*00c0*/  LOP3.LUT R25, R0, 0x3, RZ, 0xc0, !PT ;  /* 0x0000000300197812 */ /* 0x000fe200078ec0ff */
[----:B------:R-:W2:Y:S03]  /*00d0*/  LDCU.64 UR36, c[0x0][0x358] ;  /* 0x00006b00ff2477ac */ /* 0x000ea60008000a00 */
[----:B------:R-:W3:Y:S01]  /*00e0*/  LDC.64 R28, c[0x0][0x380] ;  /* 0x0000e000ff1c7b82 */ /* 0x000ee20000000a00 */
[----:B-1----:R-:W-:-:S02]  /*00f0*/  IMAD.X R23, RZ, RZ, UR4, P1 ;  /* 0x00000004ff177e24 */ /* 0x002fc400088e06ff */
[----:B0-----:R-:W-:-:S04]  /*0100*/  IMAD.WIDE.U32 R30, R3, 0x4, R30 ;  /* 0x00000004031e7825 */ /* 0x001fc800078e001e */
[----:B---3--:R-:W-:Y:S01]  /*0110*/  IMAD.WIDE.U32 R28, R3, 0x4, R28 ;  /* 0x00000004031c7825 */ /* 0x008fe200078e001c */
[----:B--2---:R-:W-:Y:S06]  /*0120*/  @!P0 BRA `(.L_x_0) ;  /* 0x0000001000548947 */ /* 0x004fec0003800000 */
[----:B------:R-:W-:Y:S01]  /*0130*/  BSSY B8, `(.L_x_0) ;  /* 0x0000114000087945 */ /* 0x000fe20003800000 */
[----:B------:R-:W-:Y:S01]  /*0140*/  LOP3.LUT R22, R0, 0x7ffffffc, RZ, 0xc0, !PT ;  /* 0x7ffffffc00167812 */ /* 0x000fe200078ec0ff */
[----:B------:R-:W-:-:S07]  /*0150*/  IMAD.MOV.U32 R2, RZ, RZ, RZ ;  /* 0x000000ffff027224 */ /* 0x000fce00078e00ff */
.L_x_36:
[----:B--2---:R-:W2:Y:S04]  /*0160*/  LDG.E R0, desc[UR36][R30.64] ;  /* 0x000000241e007981 */ /* 0x004ea8000c1e1900 */
[----:B------:R-:W2:Y:S01]  /*0170*/  LDG.E R3, desc[UR36][R28.64] ;  /* 0x000000241c037981 */ /* 0x000ea2000c1e1900 */
[----:B------:R-:W-:Y:S05]  /*0180*/  YIELD ;  /* 0x0000000000007946 */ /* 0x000fea0003800000 */
[----:B------:R-:W-:Y:S01]  /*0190*/  BSSY.RECONVERGENT B6, `(.L_x_1) ;  /* 0x0000018000067945 */ /* 0x000fe20003800200 */
[----:B--2---:R-:W-:-:S13]  /*01a0*/  FSETP.NEU.AND P0, PT, R0, R3, PT ;  /* 0x000000030000720b */ /* 0x004fda0003f0d000 */
[----:B01-34-:R-:W-:Y:S05]  /*01b0*/  @P0 BRA `(.L_x_2) ;  /* 0x0000000000540947 */ /* 0x01bfea0003800000 */
[----:B------:R-:W0:Y:S02]  /*01c0*/  LDC.64 R4, c[0x0][0x398] ;  /* 0x0000e600ff047b82 */ /* 0x000e240000000a00 */
[----:B0-----:R-:W-:-:S06]  /*01d0*/  IMAD.WIDE.U32 R4, R2, 0x4, R4 ;  /* 0x0000000402047825 */ /* 0x001fcc00078e0004 */
[----:B------:R-:W2:Y:S02]  /*01e0*/  LDG.E R5, desc[UR36][R4.64] ;  /* 0x0000002404057981 */ /* 0x000ea4000c1e1900 */
[----:B--2---:R-:W-:-:S13]  /*01f0*/  FSETP.NEU.AND P0, PT, R0, R5, PT ;  /* 0x000000050000720b */ /* 0x004fda0003f0d000 */
[----:B------:R-:W-:Y:S05]  /*0200*/  @P0 BRA `(.L_x_2) ;  /* 0x0000000000400947 */ /* 0x000fea0003800000 */
[----:B------:R-:W0:Y:S01]  /*0210*/  LDC.64 R10, c[0x0][0x3a0] ;  /* 0x0000e800ff0a7b82 */ /* 0x000e220000000a00 */
[----:B------:R-:W-:Y:S01]  /*0220*/  IMAD.MOV.U32 R3, RZ, RZ, 0x3f800000 ;  /* 0x3f800000ff037424 */ /* 0x000fe200078e00ff */
[----:B------:R-:W-:Y:S01]  /*0230*/  MOV R8, 0x0 ;  /* 0x0000000000087802 */ /* 0x000fe20000000f00 */
[----:B------:R-:W1:Y:S01]  /*0240*/  LDCU.64 UR4, c[0x4][0x8] ;  /* 0x01000100ff0477ac */ /* 0x000e620008000a00 */
[----:B0-----:R-:W-:-:S05]  /*0250*/  IMAD.WIDE.U32 R10, R2, 0x4, R10 ;  /* 0x00000004020a7825 */ /* 0x001fca00078e000a */
[----:B------:R0:W-:Y:S01]  /*0260*/  REDG.E.ADD.F32.FTZ.RN.STRONG.GPU desc[UR36][R10.64], R3 ;  /* 0x000000030a0079a6 */ /* 0x0001e2000c12f324 */
[----:B------:R-:W2:Y:S01]  /*0270*/  LDC.64 R8, c[0x4][R8] ;  /* 0x0100000008087b82 */ /* 0x000ea20000000a00 */
[----:B-1----:R-:W-:Y:S01]  /*0280*/  MOV R4, UR4 ;  /* 0x0000000400047c02 */ /* 0x002fe20008000f00 */
[----:B------:R-:W-:Y:S01]  /*0290*/  IMAD.U32 R5, RZ, RZ, UR5 ;  /* 0x00000005ff057e24 */ /* 0x000fe2000f8e00ff */
[----:B------:R0:W-:Y:S01]  /*02a0*/  STL [R1], R2 ;  /* 0x0000000201007387 */ /* 0x0001e20000100800 */
[----:B------:R-:W-:Y:S02]  /*02b0*/  IMAD.MOV.U32 R6, RZ, RZ, R24 ;  /* 0x000000ffff067224 */ /* 0x000fe400078e0018 */
[----:B------:R-:W-:-:S07]  /*02c0*/  IMAD.MOV.U32 R7, RZ, RZ, R23 ;  /* 0x000000ffff077224 */ /* 0x000fce00078e0017 */
[----:B------:R-:W-:-:S07]  /*02d0*/  LEPC R20, `(.L_x_3) ;  /* 0x000000001014794e */ /* 0x000fce0000000000 */
[----:B0-2---:R-:W-:Y:S05]  /*02e0*/  CALL.ABS.NOINC R8 ;  /* 0x0000000008007343 */ /* 0x005fea0003c00000 */
.L_x_3:
[----:B------:R0:W5:Y:S04]  /*02f0*/  LDG.E R0, desc[UR36][R30.64] ;  /* 0x000000241e007981 */ /* 0x000168000c1e1900 */
[----:B------:R0:W5:Y:S02]  /*0300*/  LDG.E R3, desc[UR36][R28.64] ;  /* 0x000000241c037981 */ /* 0x000164000c1e1900 */
.L_x_2:
[----:B------:R-:W-:Y:S05]  /*0310*/  BSYNC.RECONVERGENT B6 ;  /* 0x0000000000067941 */ /* 0x000fea0003800200 */
.L_x_1:
[----:B------:R-:W1:Y:S01]  /*0320*/  LDC.64 R18, c[0x0][0x3a8] ;  /* 0x0000ea00ff127b82 */ /* 0x000e620000000a00 */
[----:B-----5:R-:W-:Y:S01]  /*0330*/  FSETP.NEU.AND P0, PT, R0, R3, PT ;  /* 0x000000030000720b */ /* 0x020fe20003f0d000 */
[----:B------:R-:W-:Y:S06]  /*0340*/  BSSY.RECONVERGENT B7, `(.L_x_4) ;  /* 0x000002b000077945 */ /* 0x000fec0003800200 */
[----:B------:R-:W2:Y:S01]  /*0350*/  LDC.64 R16, c[0x0][0x398] ;  /* 0x0000e600ff107b82 */ /* 0x000ea20000000a00 */
[----:B-1----:R-:W-:-:S04]  /*0360*/  IMAD.WIDE.U32 R18, R2, 0x4, R18 ;  /* 0x0000000402127825 */ /* 0x002fc800078e0012 */
[----:B--2---:R-:W-:Y:S01]  /*0370*/  IMAD.WIDE.U32 R16, R2, 0x4, R16 ;  /* 0x0000000402107825 */ /* 0x004fe200078e0010 */
[----:B------:R-:W-:Y:S06]  /*0380*/  @!P0 BRA `(.L_x_5) ;  /* 0x0000000000988947 */ /* 0x000fec0003800000 */
[----:B------:R-:W2:Y:S01]  /*0390*/  LDG.E R5, desc[UR36][R16.64] ;  /* 0x0000002410057981 */ /* 0x000ea2000c1e1900 */
[----:B------:R-:W-:Y:S01]  /*03a0*/  BSSY.RECONVERGENT B6, `(.L_x_6) ;  /* 0x0000011000067945 */ /* 0x000fe20003800200 */
[----:B--2---:R-:W-:-:S13]  /*03b0*/  FSETP.NEU.AND P0, PT, R0, R5, PT ;  /* 0x000000050000720b */ /* 0x004fda0003f0d000 */
[----:B------:R-:W-:Y:S05]  /*03c0*/  @P0 BRA `(.L_x_7) ;  /* 0x0000000000380947 */ /* 0x000fea0003800000 */
[----:B------:R-:W-:Y:S01]  /*03d0*/  IMAD.MOV.U32 R3, RZ, RZ, 0x3f800000 ;  /* 0x3f800000ff037424 */ /* 0x000fe200078e00ff */
[----:B------:R-:W-:Y:S01]  /*03e0*/  MOV R8, 0x0 ;  /* 0x0000000000087802 */ /* 0x000fe20000000f00 */
[----:B------:R-:W1:Y:S03]  /*03f0*/  LDCU.64 UR4, c[0x4][0x10] ;  /* 0x01000200ff0477ac */ /* 0x000e660008000a00 */
[----:B------:R2:W-:Y:S01]  /*0400*/  REDG.E.ADD.F32.FTZ.RN.STRONG.GPU desc[UR36][R18.64], R3 ;  /* 0x00000003120079a6 */ /* 0x0005e2000c12f324 */
[----:B------:R-:W-:Y:S01]  /*0410*/  IMAD.MOV.U32 R6, RZ, RZ, R24 ;  /* 0x000000ffff067224 */ /* 0x000fe200078e0018 */
[----:B------:R-:W3:Y:S01]  /*0420*/  LDC.64 R8, c[0x4][R8] ;  /* 0x0100000008087b82 */ /* 0x000ee20000000a00 */
[----:B------:R-:W-:Y:S01]  /*0430*/  IMAD.MOV.U32 R7, RZ, RZ, R23 ;  /* 0x000000ffff077224 */ /* 0x000fe200078e0017 */
[----:B------:R2:W-:Y:S01]  /*0440*/  STL [R1], R2 ;  /* 0x0000000201007387 */ /* 0x0005e20000100800 */
[----:B-1----:R-:W-:Y:S01]  /*0450*/  IMAD.U32 R4, RZ, RZ, UR4 ;  /* 0x00000004ff047e24 */ /* 0x002fe2000f8e00ff */
[----:B--2---:R-:W-:-:S07]  /*0460*/  MOV R5, UR5 ;  /* 0x0000000500057c02 */ /* 0x004fce0008000f00 */
[----:B------:R-:W-:-:S07]  /*0470*/  LEPC R20, `(.L_x_8) ;  /* 0x000000001014794e */ /* 0x000fce0000000000 */
[----:B0--3--:R-:W-:Y:S05]  /*0480*/  CALL.ABS.NOINC R8 ;  /* 0x0000000008007343 */ /* 0x009fea0003c00000 */
.L_x_8:
[----:B------:R1:W5:Y:S04]  /*0490*/  LDG.E R0, desc[UR36][R30.64] ;  /* 0x000000241e007981 */ /* 0x000368000c1e1900 */
[----:B------:R1:W5:Y:S02]  /*04a0*/  LDG.E R3, desc[UR36][R28.64] ;  /* 0x000000241c037981 */ /* 0x000364000c1e1900 */
.L_x_7:
[----:B------:R-:W-:Y:S05]  /*04b0*/  BSYNC.RECONVERGENT B6 ;  /* 0x0000000000067941 */ /* 0x000fea0003800200 */
.L_x_6:
[----:B-----5:R-:W-:-:S13]  /*04c0*/  FSETP.NEU.AND P0, PT, R0, R3, PT ;  /* 0x000000030000720b */ /* 0x020fda0003f0d000 */
[----:B------:R-:W-:Y:S05]  /*04d0*/  @!P0 BRA `(.L_x_5) ;  /* 0x0000000000448947 */ /* 0x000fea0003800000 */
[----:B------:R-:W2:Y:S02]  /*04e0*/  LDG.E R4, desc[UR36][R16.64] ;  /* 0x0000002410047981 */ /* 0x000ea4000c1e1900 */
[----:B--2---:R-:W-:-:S13]  /*04f0*/  FSETP.NEU.AND P0, PT, R3, R4, PT ;  /* 0x000000040300720b */ /* 0x004fda0003f0d000 */
[----:B------:R-:W-:Y:S05]  /*0500*/  @P0 BRA `(.L_x_5) ;  /* 0x0000000000380947 */ /* 0x000fea0003800000 */
[----:B------:R-:W-:Y:S01]  /*0510*/  IMAD.MOV.U32 R3, RZ, RZ, 0x3f800000 ;  /* 0x3f800000ff037424 */ /* 0x000fe200078e00ff */
[----:B------:R-:W-:Y:S01]  /*0520*/  MOV R8, 0x0 ;  /* 0x0000000000087802 */ /* 0x000fe20000000f00 */
[----:B------:R-:W2:Y:S03]  /*0530*/  LDCU.64 UR4, c[0x4][0x18] ;  /* 0x01000300ff0477ac */ /* 0x000ea60008000a00 */
[----:B------:R3:W-:Y:S01]  /*0540*/  REDG.E.ADD.F32.FTZ.RN.STRONG.GPU desc[UR36][R18.64], R3 ;  /* 0x00000003120079a6 */ /* 0x0007e2000c12f324 */
[----:B------:R-:W-:Y:S01]  /*0550*/  MOV R6, R24 ;  /* 0x0000001800067202 */ /* 0x000fe20000000f00 */
[----:B------:R-:W4:Y:S01]  /*0560*/  LDC.64 R8, c[0x4][R8] ;  /* 0x0100000008087b82 */ /* 0x000f220000000a00 */
[----:B------:R-:W-:Y:S01]  /*0570*/  IMAD.MOV.U32 R7, RZ, RZ, R23 ;  /* 0x000000ffff077224 */ /* 0x000fe200078e0017 */
[----:B------:R3:W-:Y:S01]  /*0580*/  STL [R1], R2 ;  /* 0x0000000201007387 */ /* 0x0007e20000100800 */
[----:B--2---:R-:W-:-:S02]  /*0590*/  IMAD.U32 R4, RZ, RZ, UR4 ;  /* 0x00000004ff047e24 */ /* 0x004fc4000f8e00ff */
[----:B---3--:R-:W-:-:S07]  /*05a0*/  IMAD.U32 R5, RZ, RZ, UR5 ;  /* 0x00000005ff057e24 */ /* 0x008fce000f8e00ff */
[----:B------:R-:W-:-:S07]  /*05b0*/  LEPC R20, `(.L_x_9) ;  /* 0x000000001014794e */ /* 0x000fce0000000000 */
[----:B01--4-:R-:W-:Y:S05]  /*05c0*/  CALL.ABS.NOINC R8 ;  /* 0x0000000008007343 */ /* 0x013fea0003c00000 */
.L_x_9:
[----:B------:R2:W5:Y:S04]  /*05d0*/  LDG.E R0, desc[UR36][R30.64] ;  /* 0x000000241e007981 */ /* 0x000568000c1e1900 */
[----:B------:R2:W5:Y:S02]  /*05e0*/  LDG.E R3, desc[UR36][R28.64] ;  /* 0x000000241c037981 */ /* 0x000564000c1e1900 */
.L_x_5:
[----:B------:R-:W-:Y:S05]  /*05f0*/  BSYNC.RECONVERGENT B7 ;  /* 0x0000000000077941 */ /* 0x000fea0003800200 */
.L_x_4:
[----:B-----5:R-:W-:Y:S01]  /*0600*/  FSETP.NEU.AND P0, PT, R0, R3, PT ;  /* 0x000000030000720b */ /* 0x020fe20003f0d000 */
[----:B------:R-:W-:Y:S01]  /*0610*/  BSSY.RECONVERGENT B6, `(.L_x_10) ;  /* 0x0000016000067945 */ /* 0x000fe20003800200 */
[----:B------:R-:W-:-:S11]  /*0620*/  VIADD R26, R2, 0x1 ;  /* 0x00000001021a7836 */ /* 0x000fd60000000000 */
[----:B------:R-:W-:Y:S05]  /*0630*/  @P0 BRA `(.L_x_11) ;  /* 0x00000000004c0947 */ /* 0x000fea0003800000 */
[----:B------:R-:W3:Y:S02]  /*0640*/  LDG.E R5, desc[UR36][R16.64+0x4] ;  /* 0x0000042410057981 */ /* 0x000ee4000c1e1900 */
[----:B---3--:R-:W-:-:S13]  /*0650*/  FSETP.NEU.AND P0, PT, R0, R5, PT ;  /* 0x000000050000720b */ /* 0x008fda0003f0d000 */
[----:B------:R-:W-:Y:S05]  /*0660*/  @P0 BRA `(.L_x_11) ;  /* 0x0000000000400947 */ /* 0x000fea0003800000 */
[----:B------:R-:W3:Y:S01]  /*0670*/  LDC.64 R10, c[0x0][0x3a0] ;  /* 0x0000e800ff0a7b82 */ /* 0x000ee20000000a00 */
[----:B------:R-:W-:Y:S01]  /*0680*/  IMAD.MOV.U32 R3, RZ, RZ, 0x3f800000 ;  /* 0x3f800000ff037424 */ /* 0x000fe200078e00ff */
[----:B------:R-:W-:Y:S01]  /*0690*/  MOV R8, 0x0 ;  /* 0x0000000000087802 */ /* 0x000fe20000000f00 */
[----:B------:R-:W4:Y:S01]  /*06a0*/  LDCU.64 UR4, c[0x4][0x8] ;  /* 0x01000100ff0477ac */ /* 0x000f220008000a00 */
[----:B---3--:R-:W-:-:S05]  /*06b0*/  IMAD.WIDE.U32 R10, R2, 0x4, R10 ;  /* 0x00000004020a7825 */ /* 0x008fca00078e000a */
[----:B------:R3:W-:Y:S01]  /*06c0*/  REDG.E.ADD.F32.FTZ.RN.STRONG.GPU desc[UR36][R10.64+0x4], R3 ;  /* 0x000004030a0079a6 */ /* 0x0007e2000c12f324 */
[----:B------:R-:W0:Y:S01]  /*06d0*/  LDC.64 R8, c[0x4][R8] ;  /* 0x0100000008087b82 */ /* 0x000e220000000a00 */
[----:B----4-:R-:W-:Y:S01]  /*06e0*/  IMAD.U32 R4, RZ, RZ, UR4 ;  /* 0x00000004ff047e24 */ /* 0x010fe2000f8e00ff */
[----:B------:R-:W-:Y:S01]  /*06f0*/  MOV R6, R24 ;  /* 0x0000001800067202 */ /* 0x000fe20000000f00 */
[----:B------:R3:W-:Y:S01]  /*0700*/  STL [R1], R26 ;  /* 0x0000001a01007387 */ /* 0x0007e20000100800 */
[----:B------:R-:W-:Y:S02]  /*0710*/  IMAD.U32 R5, RZ, RZ, UR5 ;  /* 0x00000005ff057e24 */ /* 0x000fe4000f8e00ff */
[----:B------:R-:W-:-:S07]  /*0720*/  IMAD.MOV.U32 R7, RZ, RZ, R23 ;  /* 0x000000ffff077224 */ /* 0x000fce00078e0017 */
[----:B------:R-:W-:-:S07]  /*0730*/  LEPC R20, `(.L_x_12) ;  /* 0x000000001014794e */ /* 0x000fce0000000000 */
[----:B0123--:R-:W-:Y:S05]  /*0740*/  CALL.ABS.NOINC R8 ;  /* 0x0000000008007343 */ /* 0x00ffea0003c00000 */
.L_x_12:
[----:B------:R3:W5:Y:S04]  /*0750*/  LDG.E R0, desc[UR36][R30.64] ;  /* 0x000000241e007981 */ /* 0x000768000c1e1900 */
[----:B------:R3:W5:Y:S02]  /*0760*/  LDG.E R3, desc[UR36][R28.64] ;  /* 0x000000241c037981 */ /* 0x000764000c1e1900 */
.L_x_11:
[----:B------:R-:W-:Y:S05]  /*0770*/  BSYNC.RECONVERGENT B6 ;  /* 0x0000000000067941 */ /* 0x000fea0003800200 */
.L_x_10:
[----:B-----5:R-:W-:Y:S01]  /*0780*/  FSETP.NEU.AND P0, PT, R0, R3, PT ;  /* 0x000000030000720b */ /* 0x020fe20003f0d000 */
[----:B------:R-:W-:-:S12]  /*0790*/  BSSY.RECONVERGENT B7, `(.L_x_13) ;  /* 0x0000028000077945 */ /* 0x000fd80003800200 */
[----:B------:R-:W-:Y:S05]  /*07a0*/  @!P0 BRA `(.L_x_14) ;  /* 0x0000000000988947 */ /* 0x000fea0003800000 */
[----:B------:R-:W4:Y:S01]  /*07b0*/  LDG.E R5, desc[UR36][R16.64+0x4] ;  /* 0x0000042410057981 */ /* 0x000f22000c1e1900 */
[----:B------:R-:W-:Y:S01]  /*07c0*/  BSSY.RECONVERGENT B6, `(.L_x_15) ;  /* 0x0000011000067945 */ /* 0x000fe20003800200 */
[----:B----4-:R-:W-:-:S13]  /*07d0*/  FSETP.NEU.AND P0, PT, R0, R5, PT ;  /* 0x000000050000720b */ /* 0x010fda0003f0d000 */
[----:B------:R-:W-:Y:S05]  /*07e0*/  @P0 BRA `(.L_x_16) ;  /* 0x0000000000380947 */ /* 0x000fea0003800000 */
[----:B------:R-:W-:Y:S01]  /*07f0*/  IMAD.MOV.U32 R3, RZ, RZ, 0x3f800000 ;  /* 0x3f800000ff037424 */ /* 0x000fe200078e00ff */
[----:B------:R-:W-:Y:S01]  /*0800*/  MOV R8, 0x0 ;  /* 0x0000000000087802 */ /* 0x000fe20000000f00 */
[----:B------:R-:W4:Y:S03]  /*0810*/  LDCU.64 UR4, c[0x4][0x10] ;  /* 0x01000200ff0477ac */ /* 0x000f260008000a00 */
[----:B------:R0:W-:Y:S01]  /*0820*/  REDG.E.ADD.F32.FTZ.RN.STRONG.GPU desc[UR36][R18.64+0x4], R3 ;  /* 0x00000403120079a6 */ /* 0x0001e2000c12f324 */
[----:B------:R-:W-:Y:S01]  /*0830*/  IMAD.MOV.U32 R6, RZ, RZ, R24 ;  /* 0x000000ffff067224 */ /* 0x000fe200078e0018 */
[----:B------:R-:W0:Y:S01]  /*0840*/  LDC.64 R8, c[0x4][R8] ;  /* 0x0100000008087b82 */ /* 0x000e220000000a00 */
[----:B------:R-:W-:Y:S01]  /*0850*/  MOV R7, R23 ;  /* 0x0000001700077202 */ /* 0x000fe20000000f00 */
[----:B------:R0:W-:Y:S01]  /*0860*/  STL [R1], R26 ;  /* 0x0000001a01007387 */ /* 0x0001e20000100800 */
[----:B----4-:R-:W-:-:S02]  /*0870*/  IMAD.U32 R4, RZ, RZ, UR4 ;  /* 0x00000004ff047e24 */ /* 0x010fc4000f8e00ff */
[----:B------:R-:W-:-:S07]  /*0880*/  IMAD.U32 R5, RZ, RZ, UR5 ;  /* 0x00000005ff057e24 */ /* 0x000fce000f8e00ff */
[----:B------:R-:W-:-:S07]  /*0890*/  LEPC R20, `(.L_x_17) ;  /* 0x000000001014794e */ /* 0x000fce0000000000 */
[----:B0123--:R-:W-:Y:S05]  /*08a0*/  CALL.ABS.NOINC R8 ;  /* 0x0000000008007343 */ /* 0x00ffea0003c00000 */
.L_x_17:
[----:B------:R4:W5:Y:S04]  /*08b0*/  LDG.E R0, desc[UR36][R30.64] ;  /* 0x000000241e007981 */ /* 0x000968000c1e1900 */
[----:B------:R4:W5:Y:S02]  /*08c0*/  LDG.E R3, desc[UR36][R28.64] ;  /* 0x000000241c037981 */ /* 0x000964000c1e1900 */
.L_x_16:
[----:B------:R-:W-:Y:S05]  /*08d0*/  BSYNC.RECONVERGENT B6 ;  /* 0x0000000000067941 */ /* 0x000fea0003800200 */
.L_x_15:
[----:B-----5:R-:W-:-:S13]  /*08e0*/  FSETP.NEU.AND P0, PT, R0, R3, PT ;  /* 0x000000030000720b */ /* 0x020fda0003f0d000 */
[----:B------:R-:W-:Y:S05]  /*08f0*/  @!P0 BRA `(.L_x_14) ;  /* 0x0000000000448947 */ /* 0x000fea0003800000 */
[----:B------:R-:W5:Y:S02]  /*0900*/  LDG.E R4, desc[UR36][R16.64+0x4] ;  /* 0x0000042410047981 */ /* 0x000f64000c1e1900 */
[----:B-----5:R-:W-:-:S13]  /*0910*/  FSETP.NEU.AND P0, PT, R3, R4, PT ;  /* 0x000000040300720b */ /* 0x020fda0003f0d000 */
[----:B------:R-:W-:Y:S05]  /*0920*/  @P0 BRA `(.L_x_14) ;  /* 0x0000000000380947 */ /* 0x000fea0003800000 */
[----:B------:R-:W-:Y:S01]  /*0930*/  IMAD.MOV.U32 R3, RZ, RZ, 0x3f800000 ;  /* 0x3f800000ff037424 */ /* 0x000fe200078e00ff */
[----:B------:R-:W-:Y:S01]  /*0940*/  MOV R8, 0x0 ;  /* 0x0000000000087802 */ /* 0x000fe20000000f00 */
[----:B------:R-:W5:Y:S03]  /*0950*/  LDCU.64 UR4, c[0x4][0x18] ;  /* 0x01000300ff0477ac */ /* 0x000f660008000a00 */
[----:B------:R0:W-:Y:S01]  /*0960*/  REDG.E.ADD.F32.FTZ.RN.STRONG.GPU desc[UR36][R18.64+0x4], R3 ;  /* 0x00000403120079a6 */ /* 0x0001e2000c12f324 */
[----:B------:R-:W-:Y:S01]  /*0970*/  IMAD.MOV.U32 R6, RZ, RZ, R24 ;  /* 0x000000ffff067224 */ /* 0x000fe200078e0018 */
[----:B------:R-:W0:Y:S01]  /*0980*/  LDC.64 R8, c[0x4][R8] ;  /* 0x0100000008087b82 */ /* 0x000e220000000a00 */
[----:B------:R-:W-:Y:S01]  /*0990*/  MOV R7, R23 ;  /* 0x0000001700077202 */ /* 0x000fe20000000f00 */
[----:B------:R0:W-:Y:S01]  /*09a0*/  STL [R1], R26 ;  /* 0x0000001a01007387 */ /* 0x0001e20000100800 */
[----:B-----5:R-:W-:-:S02]  /*09b0*/  IMAD.U32 R4, RZ, RZ, UR4 ;  /* 0x00000004ff047e24 */ /* 0x020fc4000f8e00ff */
[----:B------:R-:W-:-:S07]  /*09c0*/  IMAD.U32 R5, RZ, RZ, UR5 ;  /* 0x00000005ff057e24 */ /* 0x000fce000f8e00ff */
[----:B------:R-:W-:-:S07]  /*09d0*/  LEPC R20, `(.L_x_18) ;  /* 0x000000001014794e */ /* 0x000fce0000000000 */
[----:B01234-:R-:W-:Y:S05]  /*09e0*/  CALL.ABS.NOINC R8 ;  /* 0x0000000008007343 */ /* 0x01ffea0003c00000 */
.L_x_18:
[----:B------:R0:W5:Y:S04]  /*09f0*/  LDG.E R0, desc[UR36][R30.64] ;  /* 0x000000241e007981 */ /* 0x000168000c1e1900 */
[----:B------:R0:W5:Y:S02]  /*0a00*/  LDG.E R3, desc[UR36][R28.64] ;  /* 0x000000241c037981 */ /* 0x000164000c1e1900 */
.L_x_14:
[----:B------:R-:W-:Y:S05]  /*0a10*/  BSYNC.RECONVERGENT B7 ;  /* 0x0000000000077941 */ /* 0x000fea0003800200 */
.L_x_13:
[----:B-----5:R-:W-:Y:S01]  /*0a20*/  FSETP.NEU.AND P0, PT, R0, R3, PT ;  /* 0x000000030000720b */ /* 0x020fe20003f0d000 */
[----:B------:R-:W-:Y:S01]  /*0a30*/  BSSY.RECONVERGENT B6, `(.L_x_19) ;  /* 0x0000016000067945 */ /* 0x000fe20003800200 */
[----:B------:R-:W-:-:S11]  /*0a40*/  VIADD R26, R2, 0x2 ;  /* 0x00000002021a7836 */ /* 0x000fd60000000000 */
[----:B------:R-:W-:Y:S05]  /*0a50*/  @P0 BRA `(.L_x_20) ;  /* 0x00000000004c0947 */ /* 0x000fea0003800000 */
[----:B------:R-:W5:Y:S02]  /*0a60*/  LDG.E R5, desc[UR36][R16.64+0x8] ;  /* 0x0000082410057981 */ /* 0x000f64000c1e1900 */
[----:B-----5:R-:W-:-:S13]  /*0a70*/  FSETP.NEU.AND P0, PT, R0, R5, PT ;  /* 0x000000050000720b */ /* 0x020fda0003f0d000 */
[----:B------:R-:W-:Y:S05]  /*0a80*/  @P0 BRA `(.L_x_20) ;  /* 0x0000000000400947 */ /* 0x000fea0003800000 */
[----:B------:R-:W5:Y:S01]  /*0a90*/  LDC.64 R10, c[0x0][0x3a0] ;  /* 0x0000e800ff0a7b82 */ /* 0x000f620000000a00 */
[----:B------:R-:W-:Y:S01]  /*0aa0*/  IMAD.MOV.U32 R3, RZ, RZ, 0x3f800000 ;  /* 0x3f800000ff037424 */ /* 0x000fe200078e00ff */
[----:B------:R-:W-:Y:S01]  /*0ab0*/  MOV R8, 0x0 ;  /* 0x0000000000087802 */ /* 0x000fe20000000f00 */
[----:B------:R-:W0:Y:S01]  /*0ac0*/  LDCU.64 UR4, c[0x4][0x8] ;  /* 0x01000100ff0477ac */ /* 0x000e220008000a00 */
[----:B-----5:R-:W-:-:S05]  /*0ad0*/  IMAD.WIDE.U32 R10, R2, 0x4, R10 ;  /* 0x00000004020a7825 */ /* 0x020fca00078e000a */
[----:B------:R1:W-:Y:S01]  /*0ae0*/  REDG.E.ADD.F32.FTZ.RN.STRONG.GPU desc[UR36][R10.64+0x8], R3 ;  /* 0x000008030a0079a6 */ /* 0x0003e2000c12f324 */
[----:B------:R-:W1:Y:S01]  /*0af0*/  LDC.64 R8, c[0x4][R8] ;  /* 0x0100000008087b82 */ /* 0x000e620000000a00 */
[----:B0-----:R-:W-:Y:S01]  /*0b00*/  IMAD.U32 R4, RZ, RZ, UR4 ;  /* 0x00000004ff047e24 */ /* 0x001fe2000f8e00ff */
[----:B------:R-:W-:Y:S01]  /*0b10*/  MOV R6, R24 ;  /* 0x0000001800067202 */ /* 0x000fe20000000f00 */
[----:B------:R0:W-:Y:S01]  /*0b20*/  STL [R1], R26 ;  /* 0x0000001a01007387 */ /* 0x0001e20000100800 */
[----:B------:R-:W-:Y:S02]  /*0b30*/  IMAD.U32 R5, RZ, RZ, UR5 ;  /* 0x00000005ff057e24 */ /* 0x000fe4000f8e00ff */
[----:B------:R-:W-:-:S07]  /*0b40*/  IMAD.MOV.U32 R7, RZ, RZ, R23 ;  /* 0x000000ffff077224 */ /* 0x000fce00078e0017 */
[----:B------:R-:W-:-:S07]  /*0b50*/  LEPC R20, `(.L_x_21) ;  /* 0x000000001014794e */ /* 0x000fce0000000000 */
[----:B01234-:R-:W-:Y:S05]  /*0b60*/  CALL.ABS.NOINC R8 ;  /* 0x0000000008007343 */ /* 0x01ffea0003c00000 */
.L_x_21:
[----:B------:R0:W5:Y:S04]  /*0b70*/  LDG.E R0, desc[UR36][R30.64] ;  /* 0x000000241e007981 */ /* 0x000168000c1e1900 */
[----:B------:R0:W5:Y:S02]  /*0b80*/  LDG.E R3, desc[UR36][R28.64] ;  /* 0x000000241c037981 */ /* 0x000164000c1e1900 */
.L_x_20:
[----:B------:R-:W-:Y:S05]  /*0b90*/  BSYNC.RECONVERGENT B6 ;  /* 0x0000000000067941 */ /* 0x000fea0003800200 */
.L_x_19:
[----:B-----5:R-:W-:Y:S01]  /*0ba0*/  FSETP.NEU.AND P0, PT, R0, R3, PT ;  /* 0x000000030000720b */ /* 0x020fe20003f0d000 */
[----:B------:R-:W-:-:S12]  /*0bb0*/  BSSY.RECONVERGENT B7, `(.L_x_22) ;  /* 0x0000028000077945 */ /* 0x000fd80003800200 */
[----:B------:R-:W-:Y:S05]  /*0bc0*/  @!P0 BRA `(.L_x_23) ;  /* 0x0000000000988947 */ /* 0x000fea0003800000 */
[----:B------:R-:W5:Y:S01]  /*0bd0*/  LDG.E R5, desc[UR36][R16.64+0x8] ;  /* 0x0000082410057981 */ /* 0x000f62000c1e1900 */
[----:B------:R-:W-:Y:S01]  /*0be0*/  BSSY.RECONVERGENT B6, `(.L_x_24) ;  /* 0x0000011000067945 */ /* 0x000fe20003800200 */
[----:B-----5:R-:W-:-:S13]  /*0bf0*/  FSETP.NEU.AND P0, PT, R0, R5, PT ;  /* 0x000000050000720b */ /* 0x020fda0003f0d000 */
[----:B------:R-:W-:Y:S05]  /*0c00*/  @P0 BRA `(.L_x_25) ;  /* 0x0000000000380947 */ /* 0x000fea0003800000 */
[----:B------:R-:W-:Y:S01]  /*0c10*/  IMAD.MOV.U32 R3, RZ, RZ, 0x3f800000 ;  /* 0x3f800000ff037424 */ /* 0x000fe200078e00ff */
[----:B------:R-:W-:Y:S01]  /*0c20*/  MOV R8, 0x0 ;  /* 0x0000000000087802 */ /* 0x000fe20000000f00 */
[----:B------:R-:W5:Y:S03]  /*0c30*/  LDCU.64 UR4, c[0x4][0x10] ;  /* 0x01000200ff0477ac */ /* 0x000f660008000a00 */
[----:B------:R0:W-:Y:S01]  /*0c40*/  REDG.E.ADD.F32.FTZ.RN.STRONG.GPU desc[UR36][R18.64+0x8], R3 ;  /* 0x00000803120079a6 */ /* 0x0001e2000c12f324 */
[----:B------:R-:W-:Y:S01]  /*0c50*/  MOV R6, R24 ;  /* 0x0000001800067202 */ /* 0x000fe20000000f00 */
[----:B------:R-:W0:Y:S01]  /*0c60*/  LDC.64 R8, c[0x4][R8] ;  /* 0x0100000008087b82 */ /* 0x000e220000000a00 */
[----:B------:R-:W-:Y:S01]  /*0c70*/  IMAD.MOV.U32 R7, RZ, RZ, R23 ;  /* 0x000000ffff077224 */ /* 0x000fe200078e0017 */
[----:B------:R0:W-:Y:S01]  /*0c80*/  STL [R1], R26 ;  /* 0x0000001a01007387 */ /* 0x0001e20000100800 */
[----:B-----5:R-:W-:-:S02]  /*0c90*/  IMAD.U32 R4, RZ, RZ, UR4 ;  /* 0x00000004ff047e24 */ /* 0x020fc4000f8e00ff */
[----:B------:R-:W-:-:S07]  /*0ca0*/  IMAD.U32 R5, RZ, RZ, UR5 ;  /* 0x00000005ff057e24 */ /* 0x000fce000f8e00ff */
[----:B------:R-:W-:-:S07]  /*0cb0*/  LEPC R20, `(.L_x_26) ;  /* 0x000000001014794e */ /* 0x000fce0000000000 */
[----:B01234-:R-:W-:Y:S05]  /*0cc0*/  CALL.ABS.NOINC R8 ;  /* 0x0000000008007343 */ /* 0x01ffea0003c00000 */
.L_x_26:
[----:B------:R0:W5:Y:S04]  /*0cd0*/  LDG.E R0, desc[UR36][R30.64] ;  /* 0x000000241e007981 */ /* 0x000168000c1e1900 */
[----:B------:R0:W5:Y:S02]  /*0ce0*/  LDG.E R3, desc[UR36][R28.64] ;  /* 0x000000241c037981 */ /* 0x000164000c1e1900 */
.L_x_25:
[----:B------:R-:W-:Y:S05]  /*0cf0*/  BSYNC.RECONVERGENT B6 ;  /* 0x0000000000067941 */ /* 0x000fea0003800200 */
.L_x_24:
        /* <DEDUP_REMOVED lines=17> */
.L_x_27:
[----:B------:R0:W5:Y:S04]  /*0e10*/  LDG.E R0, desc[UR36][R30.64] ;  /* 0x000000241e007981 */ /* 0x000168000c1e1900 */
[----:B------:R0:W5:Y:S02]  /*0e20*/  LDG.E R3, desc[UR36][R28.64] ;  /* 0x000000241c037981 */ /* 0x000164000c1e1900 */
.L_x_23:
[----:B------:R-:W-:Y:S05]  /*0e30*/  BSYNC.RECONVERGENT B7 ;  /* 0x0000000000077941 */ /* 0x000fea0003800200 */
.L_x_22:
        /* <DEDUP_REMOVED lines=15> */
[----:B------:R-:W-:Y:S01]  /*0f30*/  MOV R5, UR5 ;  /* 0x0000000500057c02 */ /* 0x000fe20008000f00 */
[----:B------:R0:W-:Y:S01]  /*0f40*/  STL [R1], R26 ;  /* 0x0000001a01007387 */ /* 0x0001e20000100800 */
[----:B------:R-:W-:Y:S02]  /*0f50*/  IMAD.MOV.U32 R6, RZ, RZ, R24 ;  /* 0x000000ffff067224 */ /* 0x000fe400078e0018 */
[----:B------:R-:W-:-:S07]  /*0f60*/  IMAD.MOV.U32 R7, RZ, RZ, R23 ;  /* 0x000000ffff077224 */ /* 0x000fce00078e0017 */
[----:B------:R-:W-:-:S07]  /*0f70*/  LEPC R20, `(.L_x_30) ;  /* 0x000000001014794e */ /* 0x000fce0000000000 */
[----:B01234-:R-:W-:Y:S05]  /*0f80*/  CALL.ABS.NOINC R8 ;  /* 0x0000000008007343 */ /* 0x01ffea0003c00000 */
.L_x_30:
[----:B------:R0:W5:Y:S04]  /*0f90*/  LDG.E R0, desc[UR36][R30.64] ;  /* 0x000000241e007981 */ /* 0x000168000c1e1900 */
[----:B------:R0:W5:Y:S02]  /*0fa0*/  LDG.E R3, desc[UR36][R28.64] ;  /* 0x000000241c037981 */ /* 0x000164000c1e1900 */
.L_x_29:
[----:B------:R-:W-:Y:S05]  /*0fb0*/  BSYNC.RECONVERGENT B6 ;  /* 0x0000000000067941 */ /* 0x000fea0003800200 */
.L_x_28:
[----:B-----5:R-:W-:Y:S01]  /*0fc0*/  FSETP.NEU.AND P0, PT, R0, R3, PT ;  /* 0x000000030000720b */ /* 0x020fe20003f0d000 */
[----:B------:R-:W-:-:S12]  /*0fd0*/  BSSY.RECONVERGENT B6, `(.L_x_31) ;  /* 0x0000013000067945 */ /* 0x000fd80003800200 */
        /* <DEDUP_REMOVED lines=10> */
[----:B------:R-:W-:Y:S01]  /*1080*/  IMAD.MOV.U32 R7, RZ, RZ, R23 ;  /* 0x000000ffff077224 */ /* 0x000fe200078e0017 */
[----:B------:R0:W-:Y:S01]  /*1090*/  STL [R1], R26 ;  /* 0x0000001a01007387 */ /* 0x0001e20000100800 */
[----:B-----5:R-:W-:Y:S01]  /*10a0*/  IMAD.U32 R4, RZ, RZ, UR4 ;  /* 0x00000004ff047e24 */ /* 0x020fe2000f8e00ff */
[----:B------:R-:W-:-:S07]  /*10b0*/  MOV R5, UR5 ;  /* 0x0000000500057c02 */ /* 0x000fce0008000f00 */
[----:B------:R-:W-:-:S07]  /*10c0*/  LEPC R20, `(.L_x_33) ;  /* 0x000000001014794e */ /* 0x000fce0000000000 */
[----:B01234-:R-:W-:Y:S05]  /*10d0*/  CALL.ABS.NOINC R8 ;  /* 0x0000000008007343 */ /* 0x01ffea0003c00000 */
.L_x_33:
[----:B------:R0:W5:Y:S04]  /*10e0*/  LDG.E R0, desc[UR36][R30.64] ;  /* 0x000000241e007981 */ /* 0x000168000c1e1900 */
[----:B------:R0:W5:Y:S02]  /*10f0*/  LDG.E R3, desc[UR36][R28.64] ;  /* 0x000000241c037981 */ /* 0x000164000c1e1900 */
.L_x_32:
[----:B------:R-:W-:Y:S05]  /*1100*/  BSYNC.RECONVERGENT B6 ;  /* 0x0000000000067941 */ /* 0x000fea0003800200 */
.L_x_31:
        /* <DEDUP_REMOVED lines=18> */
.L_x_35:
[----:B------:R-:W-:Y:S05]  /*1230*/  BSYNC.RECONVERGENT B6 ;  /* 0x0000000000067941 */ /* 0x000fea0003800200 */
.L_x_34:
[----:B------:R-:W-:-:S05]  /*1240*/  VIADD R2, R2, 0x4 ;  /* 0x0000000402027836 */ /* 0x000fca0000000000 */
[----:B------:R-:W-:-:S13]  /*1250*/  ISETP.NE.AND P0, PT, R2, R22, PT ;  /* 0x000000160200720c */ /* 0x000fda0003f05270 */
[----:B------:R-:W-:Y:S05]  /*1260*/  @P0 BRA `(.L_x_36) ;  /* 0xffffffec00bc0947 */ /* 0x000fea000383ffff */
[----:B------:R-:W-:Y:S05]  /*1270*/  BSYNC B8 ;  /* 0x0000000000087941 */ /* 0x000fea0003800000 */
.L_x_0:
[----:B------:R-:W-:-:S13]  /*1280*/  ISETP.NE.AND P0, PT, R25, RZ, PT ;  /* 0x000000ff1900720c */ /* 0x000fda0003f05270 */
[----:B------:R-:W-:Y:S05]  /*1290*/  @!P0 EXIT ;  /* 0x000000000000894d */ /* 0x000fea0003800000 */
[----:B------:R-:W5:Y:S01]  /*12a0*/  LDC.64 R2, c[0x0][0x3a8] ;  /* 0x0000ea00ff027b82 */ /* 0x000f620000000a00 */
[----:B------:R-:W-:-:S07]  /*12b0*/  IMAD.MOV R25, RZ, RZ, -R25 ;  /* 0x000000ffff197224 */ /* 0x000fce00078e0a19 */
[----:B------:R-:W0:Y:S08]  /*12c0*/  LDC.64 R4, c[0x0][0x398] ;  /* 0x0000e600ff047b82 */ /* 0x000e300000000a00 */
[----:B------:R-:W1:Y:S01]  /*12d0*/  LDC.64 R16, c[0x0][0x3a0] ;  /* 0x0000e800ff107b82 */ /* 0x000e620000000a00 */
[----:B-----5:R-:W-:-:S04]  /*12e0*/  IMAD.WIDE.U32 R2, R22, 0x4, R2 ;  /* 0x0000000416027825 */ /* 0x020fc800078e0002 */
[----:B------:R-:W-:Y:S01]  /*12f0*/  IMAD.MOV.U32 R26, RZ, RZ, R2 ;  /* 0x000000ffff1a7224 */ /* 0x000fe200078e0002 */
[----:B------:R-:W-:Y:S01]  /*1300*/  MOV R27, R3 ;  /* 0x00000003001b7202 */ /* 0x000fe20000000f00 */
[----:B0-----:R-:W-:-:S04]  /*1310*/  IMAD.WIDE.U32 R4, R22, 0x4, R4 ;  /* 0x0000000416047825 */ /* 0x001fc800078e0004 */
[----:B------:R-:W-:Y:S02]  /*1320*/  IMAD.MOV.U32 R18, RZ, RZ, R4 ;  /* 0x000000ffff127224 */ /* 0x000fe400078e0004 */
[----:B------:R-:W-:Y:S02]  /*1330*/  IMAD.MOV.U32 R19, RZ, RZ, R5 ;  /* 0x000000ffff137224 */ /* 0x000fe400078e0005 */
[----:B-1----:R-:W-:-:S07]  /*1340*/  IMAD.WIDE.U32 R16, R22, 0x4, R16 ;  /* 0x0000000416107825 */ /* 0x002fce00078e0010 */
.L_x_45:
[----:B------:R-:W5:Y:S04]  /*1350*/  LDG.E R0, desc[UR36][R30.64] ;  /* 0x000000241e007981 */ /* 0x000f68000c1e1900 */
[----:B------:R-:W5:Y:S01]  /*1360*/  LDG.E R3, desc[UR36][R28.64] ;  /* 0x000000241c037981 */ /* 0x000f62000c1e1900 */
[----:B------:R-:W-:Y:S01]  /*1370*/  VIADD R25, R25, 0x1 ;  /* 0x0000000119197836 */ /* 0x000fe20000000000 */
[----:B------:R-:W-:Y:S05]  /*1380*/  YIELD ;  /* 0x0000000000007946 */ /* 0x000fea0003800000 */
[----:B------:R-:W-:Y:S01]  /*1390*/  ISETP.NE.AND P1, PT, R25, RZ, PT ;  /* 0x000000ff1900720c */ /* 0x000fe20003f25270 */
[----:B------:R-:W-:Y:S03]  /*13a0*/  BSSY.RECONVERGENT B6, `(.L_x_37) ;  /* 0x0000015000067945 */ /* 0x000fe60003800200 */
[----:B------:R-:W-:-:S02]  /*13b0*/  P2R R2, PR, RZ, 0x2 ;  /* 0x00000002ff027803 */ /* 0x000fc40000000000 */
[----:B-----5:R-:W-:-:S13]  /*13c0*/  FSETP.NEU.AND P0, PT, R0, R3, PT ;  /* 0x000000030000720b */ /* 0x020fda0003f0d000 */
[----:B01----:R-:W-:Y:S05]  /*13d0*/  @P0 BRA `(.L_x_38) ;  /* 0x0000000000440947 */ /* 0x003fea0003800000 */
[----:B------:R-:W5:Y:S02]  /*13e0*/  LDG.E R5, desc[UR36][R18.64] ;  /* 0x0000002412057981 */ /* 0x000f64000c1e1900 */
[----:B-----5:R-:W-:-:S13]  /*13f0*/  FSETP.NEU.AND P0, PT, R0, R5, PT ;  /* 0x000000050000720b */ /* 0x020fda0003f0d000 */
[----:B------:R-:W-:Y:S05]  /*1400*/  @P0 BRA `(.L_x_38) ;  /* 0x0000000000380947 */ /* 0x000fea0003800000 */
[----:B------:R-:W-:Y:S01]  /*1410*/  HFMA2 R3, -RZ, RZ, 1.875, 0 ;  /* 0x3f800000ff037431 */ /* 0x000fe200000001ff */
[----:B------:R-:W-:Y:S01]  /*1420*/  MOV R8, 0x0 ;  /* 0x0000000000087802 */ /* 0x000fe20000000f00 */
[----:B------:R-:W0:Y:S03]  /*1430*/  LDCU.64 UR4, c[0x4][0x8] ;  /* 0x01000100ff0477ac */ /* 0x000e260008000a00 */
[----:B------:R1:W-:Y:S02]  /*1440*/  REDG.E.ADD.F32.FTZ.RN.STRONG.GPU desc[UR36][R16.64], R3 ;  /* 0x00000003100079a6 */ /* 0x0003e4000c12f324 */
[----:B------:R-:W1:Y:S01]  /*1450*/  LDC.64 R8, c[0x4][R8] ;  /* 0x0100000008087b82 */ /* 0x000e620000000a00 */
[----:B------:R-:W-:Y:S01]  /*1460*/  IMAD.MOV.U32 R6, RZ, RZ, R24 ;  /* 0x000000ffff067224 */ /* 0x000fe200078e0018 */
[----:B------:R0:W-:Y:S01]  /*1470*/  STL [R1], R22 ;  /* 0x0000001601007387 */ /* 0x0001e20000100800 */
[----:B------:R-:W-:-:S02]  /*1480*/  IMAD.MOV.U32 R7, RZ, RZ, R23 ;  /* 0x000000ffff077224 */ /* 0x000fc400078e0017 */
[----:B0-----:R-:W-:Y:S02]  /*1490*/  IMAD.U32 R4, RZ, RZ, UR4 ;  /* 0x00000004ff047e24 */ /* 0x001fe4000f8e00ff */
[----:B------:R-:W-:-:S07]  /*14a0*/  IMAD.U32 R5, RZ, RZ, UR5 ;  /* 0x00000005ff057e24 */ /* 0x000fce000f8e00ff */
[----:B------:R-:W-:-:S07]  /*14b0*/  LEPC R20, `(.L_x_39) ;  /* 0x000000001014794e */ /* 0x000fce0000000000 */
[----:B-1234-:R-:W-:Y:S05]  /*14c0*/  CALL.ABS.NOINC R8 ;  /* 0x0000000008007343 */ /* 0x01efea0003c00000 */
.L_x_39:
[----:B------:R0:W5:Y:S04]  /*14d0*/  LDG.E R0, desc[UR36][R30.64] ;  /* 0x000000241e007981 */ /* 0x000168000c1e1900 */
[----:B------:R0:W5:Y:S02]  /*14e0*/  LDG.E R3, desc[UR36][R28.64] ;  /* 0x000000241c037981 */ /* 0x000164000c1e1900 */
.L_x_38:
[----:B------:R-:W-:Y:S05]  /*14f0*/  BSYNC.RECONVERGENT B6 ;  /* 0x0000000000067941 */ /* 0x000fea0003800200 */
.L_x_37:
[----:B-----5:R-:W-:Y:S01]  /*1500*/  FSETP.NEU.AND P0, PT, R0, R3, PT ;  /* 0x000000030000720b */ /* 0x020fe20003f0d000 */
[----:B------:R-:W-:-:S12]  /*1510*/  BSSY.RECONVERGENT B6, `(.L_x_40) ;  /* 0x0000013000067945 */ /* 0x000fd80003800200 */
[----:B------:R-:W-:Y:S05]  /*1520*/  @!P0 BRA `(.L_x_41) ;  /* 0x0000000000448947 */ /* 0x000fea0003800000 */
[----:B------:R-:W5:Y:S02]  /*1530*/  LDG.E R5, desc[UR36][R18.64] ;  /* 0x0000002412057981 */ /* 0x000f64000c1e1900 */
[----:B-----5:R-:W-:-:S13]  /*1540*/  FSETP.NEU.AND P0, PT, R0, R5, PT ;  /* 0x000000050000720b */ /* 0x020fda0003f0d000 */
[----:B------:R-:W-:Y:S05]  /*1550*/  @P0 BRA `(.L_x_41) ;  /* 0x0000000000380947 */ /* 0x000fea0003800000 */
[----:B------:R-:W-:Y:S01]  /*1560*/  HFMA2 R3, -RZ, RZ, 1.875, 0 ;  /* 0x3f800000ff037431 */ /* 0x000fe200000001ff */
[----:B------:R-:W-:Y:S01]  /*1570*/  MOV R8, 0x0 ;  /* 0x0000000000087802 */ /* 0x000fe20000000f00 */
[----:B------:R-:W1:Y:S03]  /*1580*/  LDCU.64 UR4, c[0x4][0x10] ;  /* 0x01000200ff0477ac */ /* 0x000e660008000a00 */
[----:B------:R0:W-:Y:S02]  /*1590*/  REDG.E.ADD.F32.FTZ.RN.STRONG.GPU desc[UR36][R26.64], R3 ;  /* 0x000000031a0079a6 */ /* 0x0001e4000c12f324 */
[----:B------:R-:W0:Y:S01]  /*15a0*/  LDC.64 R8, c[0x4][R8] ;  /* 0x0100000008087b82 */ /* 0x000e220000000a00 */
[----:B------:R-:W-:Y:S01]  /*15b0*/  IMAD.MOV.U32 R6, RZ, RZ, R24 ;  /* 0x000000ffff067224 */ /* 0x000fe200078e0018 */
[----:B------:R0:W-:Y:S01]  /*15c0*/  STL [R1], R22 ;  /* 0x0000001601007387 */ /* 0x0001e20000100800 */
[----:B------:R-:W-:-:S02]  /*15d0*/  IMAD.MOV.U32 R7, RZ, RZ, R23 ;  /* 0x000000ffff077224 */ /* 0x000fc400078e0017 */
[----:B-1----:R-:W-:Y:S02]  /*15e0*/  IMAD.U32 R4, RZ, RZ, UR4 ;  /* 0x00000004ff047e24 */ /* 0x002fe4000f8e00ff */
[----:B------:R-:W-:-:S07]  /*15f0*/  IMAD.U32 R5, RZ, RZ, UR5 ;  /* 0x00000005ff057e24 */ /* 0x000fce000f8e00ff */
[----:B------:R-:W-:-:S07]  /*1600*/  LEPC R20, `(.L_x_42) ;  /* 0x000000001014794e */ /* 0x000fce0000000000 */
[----:B0-234-:R-:W-:Y:S05]  /*1610*/  CALL.ABS.NOINC R8 ;  /* 0x0000000008007343 */ /* 0x01dfea0003c00000 */
.L_x_42:
[----:B------:R1:W5:Y:S04]  /*1620*/  LDG.E R0, desc[UR36][R30.64] ;  /* 0x000000241e007981 */ /* 0x000368000c1e1900 */
[----:B------:R1:W5:Y:S02]  /*1630*/  LDG.E R3, desc[UR36][R28.64] ;  /* 0x000000241c037981 */ /* 0x000364000c1e1900 */
.L_x_41:
[----:B------:R-:W-:Y:S05]  /*1640*/  BSYNC.RECONVERGENT B6 ;  /* 0x0000000000067941 */ /* 0x000fea0003800200 */
.L_x_40:
        /* <DEDUP_REMOVED lines=8> */
[----:B------:R-:W5:Y:S03]  /*16d0*/  LDCU.64 UR4, c[0x4][0x18] ;  /* 0x01000300ff0477ac */ /* 0x000f660008000a00 */
[----:B------:R0:W-:Y:S02]  /*16e0*/  REDG.E.ADD.F32.FTZ.RN.STRONG.GPU desc[UR36][R26.64], R3 ;  /* 0x000000031a0079a6 */ /* 0x0001e4000c12f324 */
[----:B------:R-:W0:Y:S01]  /*16f0*/  LDC.64 R8, c[0x4][R8] ;  /* 0x0100000008087b82 */ /* 0x000e220000000a00 */
[----:B------:R-:W-:Y:S01]  /*1700*/  IMAD.MOV.U32 R6, RZ, RZ, R24 ;  /* 0x000000ffff067224 */ /* 0x000fe200078e0018 */
[----:B------:R0:W-:Y:S01]  /*1710*/  STL [R1], R22 ;  /* 0x0000001601007387 */ /* 0x0001e20000100800 */
[----:B------:R-:W-:-:S02]  /*1720*/  IMAD.MOV.U32 R7, RZ, RZ, R23 ;  /* 0x000000ffff077224 */ /* 0x000fc400078e0017 */
[----:B-----5:R-:W-:Y:S02]  /*1730*/  IMAD.U32 R4, RZ, RZ, UR4 ;  /* 0x00000004ff047e24 */ /* 0x020fe4000f8e00ff */
[----:B------:R-:W-:-:S07]  /*1740*/  IMAD.U32 R5, RZ, RZ, UR5 ;  /* 0x00000005ff057e24 */ /* 0x000fce000f8e00ff */
[----:B------:R-:W-:-:S07]  /*1750*/  LEPC R20, `(.L_x_44) ;  /* 0x000000001014794e */ /* 0x000fce0000000000 */
[----:B01234-:R-:W-:Y:S05]  /*1760*/  CALL.ABS.NOINC R8 ;  /* 0x0000000008007343 */ /* 0x01ffea0003c00000 */
.L_x_44:
[----:B------:R-:W-:Y:S05]  /*1770*/  BSYNC.RECONVERGENT B6 ;  /* 0x0000000000067941 */ /* 0x000fea0003800200 */
.L_x_43:
[----:B------:R-:W-:Y:S01]  /*1780*/  ISETP.NE.AND P6, PT, R2, RZ, PT ;  /* 0x000000ff0200720c */ /* 0x000fe20003fc5270 */
[----:B------:R-:W-:Y:S01]  /*1790*/  VIADD R22, R22, 0x1 ;  /* 0x0000000116167836 */ /* 0x000fe20000000000 */
[----:B------:R-:W-:Y:S02]  /*17a0*/  IADD3 R16, P2, PT, R16, 0x4, RZ ;  /* 0x0000000410107810 */ /* 0x000fe40007f5e0ff */
[----:B------:R-:W-:Y:S02]  /*17b0*/  IADD3 R18, P1, PT, R18, 0x4, RZ ;  /* 0x0000000412127810 */ /* 0x000fe40007f3e0ff */
[----:B------:R-:W-:Y:S01]  /*17c0*/  IADD3 R26, P0, PT, R26, 0x4, RZ ;  /* 0x000000041a1a7810 */ /* 0x000fe20007f1e0ff */
[----:B------:R-:W-:Y:S02]  /*17d0*/  IMAD.X R17, RZ, RZ, R17, P2 ;  /* 0x000000ffff117224 */ /* 0x000fe400010e0611 */
[----:B------:R-:W-:Y:S01]  /*17e0*/  IMAD.X R19, RZ, RZ, R19, P1 ;  /* 0x000000ffff137224 */ /* 0x000fe200008e0613 */
[----:B------:R-:W-:-:S03]  /*17f0*/  IADD3.X R27, PT, PT, RZ, R27, RZ, P0, !PT ;  /* 0x0000001bff1b7210 */ /* 0x000fc600007fe4ff */
[----:B------:R-:W-:Y:S06]  /*1800*/  @P6 BRA `(.L_x_45) ;  /* 0xfffffff800d06947 */ /* 0x000fec000383ffff */
[----:B------:R-:W-:Y:S05]  /*1810*/  EXIT ;  /* 0x000000000000794d */ /* 0x000fea0003800000 */
.L_x_46:
[----:B------:R-:W-:-:S00]  /*1820*/  BRA `(.L_x_46) ;  /* 0xfffffffc00fc7947 */ /* 0x000fc0000383ffff */
[----:B------:R-:W-:-:S00]  /*1830*/  NOP ;  /* 0x0000000000007918 */ /* 0x000fc00000000000 */
        /* <DEDUP_REMOVED lines=12> */
.L_x_48:


//--------------------- .text._Z6kernelPi         --------------------------
	.section	.text._Z6kernelPi,"ax",@progbits
	.align	128
        .global         _Z6kernelPi
        .type           _Z6kernelPi,@function
        .size           _Z6kernelPi,(.L_x_49 - _Z6kernelPi)
        .other          _Z6kernelPi,@"STO_CUDA_ENTRY STV_DEFAULT"
_Z6kernelPi:
.text._Z6kernelPi:
[----:B------:R-:W-:Y:S01]  /*0000*/  LDC R1, c[0x0][0x37c] ;  /* 0x0000df00ff017b82 */ /* 0x000fe20000000800 */
[----:B------:R-:W0:Y:S07]  /*0010*/  S2R R5, SR_TID.X ;  /* 0x0000000000057919 */ /* 0x000e2e0000002100 */
[----:B------:R-:W0:Y:S01]  /*0020*/  LDC.64 R2, c[0x0][0x380] ;  /* 0x0000e000ff027b82 */ /* 0x000e220000000a00 */
[----:B------:R-:W1:Y:S01]  /*0030*/  LDCU.64 UR4, c[0x0][0x358] ;  /* 0x00006b00ff0477ac */ /* 0x000e620008000a00 */
[----:B------:R-:W-:-:S02]  /*0040*/  HFMA2 R7, -RZ, RZ, 0, 5.9604644775390625e-08 ;  /* 0x00000001ff077431 */ /* 0x000fc400000001ff */
[----:B0-----:R-:W-:-:S05]  /*0050*/  IMAD.WIDE.U32 R2, R5, 0x4, R2 ;  /* 0x0000000405027825 */ /* 0x001fca00078e0002 */
[----:B-1----:R-:W-:Y:S01]  /*0060*/  STG.E desc[UR4][R2.64], R7 ;  /* 0x0000000702007986 */ /* 0x002fe2000c101904 */
[----:B------:R-:W-:Y:S05]  /*0070*/  EXIT ;  /* 0x000000000000794d */ /* 0x000fea0003800000 */
.L_x_47:
        /* <DEDUP_REMOVED lines=16> */
.L_x_49:


//--------------------- .nv.global.init           --------------------------
	.section	.nv.global.init,"aw",@progbits
.nv.global.init:
	.type		$str$2,@object
	.size		$str$2,($str - $str$2)
$str$2:
        /*0000*/ 	.byte	0x46, 0x4e, 0x5b, 0x25, 0x69, 0x5d, 0x2b, 0x2b, 0x0a, 0x00
	.type		$str,@object
	.size		$str,($str$1 - $str)
$str:
        /*000a*/ 	.byte	0x54, 0x50, 0x5b, 0x25, 0x69, 0x5d, 0x2b, 0x2b, 0x0a, 0x00
	.type		$str$1,@object
	.size		$str$1,(.L_1 - $str$1)
$str$1:
        /*0014*/ 	.byte	0x46, 0x50, 0x5b, 0x25, 0x69, 0x5d, 0x2b, 0x2b, 0x0a, 0x00
.L_1:


//--------------------- .nv.shared.reserved.0     --------------------------
	.section	.nv.shared.reserved.0,"aw",@nobits
	.weak		__nv_reservedSMEM_offset_0_alias
	.size		__nv_reservedSMEM_offset_0_alias, 0, 64
	.other		__nv_reservedSMEM_offset_0_alias,@"STO_CUDA_RESERVED_SHARED STV_DEFAULT"
__nv_reservedSMEM_offset_0_alias:
	.zero		0
	.zero		64


//--------------------- .nv.constant0._Z2F1PfS_iiS_S_S_S_ --------------------------
	.section	.nv.constant0._Z2F1PfS_iiS_S_S_S_,"a",@progbits
	.sectionflags	@""
	.align	4
.nv.constant0._Z2F1PfS_iiS_S_S_S_:
	.zero		952


//--------------------- .nv.constant0._Z6kernelPi --------------------------
	.section	.nv.constant0._Z6kernelPi,"a",@progbits
	.sectionflags	@""
	.align	4
.nv.constant0._Z6kernelPi:
	.zero		904


//--------------------- SYMBOLS --------------------------

	.type		.nv.reservedSmem.offset0,@object
	.size		.nv.reservedSmem.offset0,0x4
	.type		vprintf,@function
